//
// Generated by NVIDIA NVVM Compiler
//
// Compiler Build ID: CL-36424714
// Cuda compilation tools, release 13.0, V13.0.88
// Based on NVVM 20.0.0
//

.version 9.0
.target sm_100
.address_size 64

	// .globl	_Z33stitch_kernel_Y_with_h_matrix_invPPhPiS_iiiiiPf

.visible .entry _Z33stitch_kernel_Y_with_h_matrix_invPPhPiS_iiiiiPf(
	.param .u64 .ptr .align 1 _Z33stitch_kernel_Y_with_h_matrix_invPPhPiS_iiiiiPf_param_0,
	.param .u64 .ptr .align 1 _Z33stitch_kernel_Y_with_h_matrix_invPPhPiS_iiiiiPf_param_1,
	.param .u64 .ptr .align 1 _Z33stitch_kernel_Y_with_h_matrix_invPPhPiS_iiiiiPf_param_2,
	.param .u32 _Z33stitch_kernel_Y_with_h_matrix_invPPhPiS_iiiiiPf_param_3,
	.param .u32 _Z33stitch_kernel_Y_with_h_matrix_invPPhPiS_iiiiiPf_param_4,
	.param .u32 _Z33stitch_kernel_Y_with_h_matrix_invPPhPiS_iiiiiPf_param_5,
	.param .u32 _Z33stitch_kernel_Y_with_h_matrix_invPPhPiS_iiiiiPf_param_6,
	.param .u32 _Z33stitch_kernel_Y_with_h_matrix_invPPhPiS_iiiiiPf_param_7,
	.param .u64 .ptr .align 1 _Z33stitch_kernel_Y_with_h_matrix_invPPhPiS_iiiiiPf_param_8
)
{
	.reg .pred 	%p<40>;
	.reg .b16 	%rs<41>;
	.reg .b32 	%r<51>;
	.reg .b32 	%f<81>;
	.reg .b64 	%rd<41>;

	ld.param.u64 	%rd8, [_Z33stitch_kernel_Y_with_h_matrix_invPPhPiS_iiiiiPf_param_0];
	ld.param.u64 	%rd9, [_Z33stitch_kernel_Y_with_h_matrix_invPPhPiS_iiiiiPf_param_1];
	ld.param.u64 	%rd7, [_Z33stitch_kernel_Y_with_h_matrix_invPPhPiS_iiiiiPf_param_2];
	ld.param.u32 	%r20, [_Z33stitch_kernel_Y_with_h_matrix_invPPhPiS_iiiiiPf_param_3];
	ld.param.u32 	%r21, [_Z33stitch_kernel_Y_with_h_matrix_invPPhPiS_iiiiiPf_param_4];
	ld.param.u32 	%r22, [_Z33stitch_kernel_Y_with_h_matrix_invPPhPiS_iiiiiPf_param_5];
	ld.param.u32 	%r24, [_Z33stitch_kernel_Y_with_h_matrix_invPPhPiS_iiiiiPf_param_6];
	ld.param.u32 	%r25, [_Z33stitch_kernel_Y_with_h_matrix_invPPhPiS_iiiiiPf_param_7];
	ld.param.u64 	%rd10, [_Z33stitch_kernel_Y_with_h_matrix_invPPhPiS_iiiiiPf_param_8];
	cvta.to.global.u64 	%rd1, %rd9;
	cvta.to.global.u64 	%rd2, %rd8;
	cvta.to.global.u64 	%rd3, %rd10;
	mov.u32 	%r26, %ctaid.x;
	mov.u32 	%r27, %ntid.x;
	mov.u32 	%r28, %tid.x;
	mad.lo.s32 	%r1, %r26, %r27, %r28;
	mov.u32 	%r29, %ctaid.y;
	mov.u32 	%r30, %ntid.y;
	mov.u32 	%r31, %tid.y;
	mad.lo.s32 	%r32, %r29, %r30, %r31;
	setp.ge.s32 	%p1, %r1, %r24;
	setp.ge.s32 	%p2, %r32, %r25;
	or.pred  	%p3, %p1, %p2;
	@%p3 bra 	$L__BB0_22;
	setp.lt.s32 	%p4, %r21, 1;
	mov.b16 	%rs38, 0;
	mov.u16 	%rs39, %rs38;
	@%p4 bra 	$L__BB0_19;
	add.s32 	%r34, %r1, -11520;
	cvt.rn.f32.s32 	%f1, %r34;
	cvt.rn.f32.u32 	%f2, %r32;
	setp.eq.s32 	%p5, %r21, 1;
	mov.b16 	%rs39, 0;
	mov.b32 	%r50, 0;
	mov.u16 	%rs38, %rs39;
	@%p5 bra 	$L__BB0_14;
	add.s32 	%r49, %r21, -2;
	mad.lo.s32 	%r48, %r21, 9, -9;
	and.b32  	%r35, %r21, 2147483646;
	neg.s32 	%r47, %r35;
	mov.b16 	%rs39, 0;
$L__BB0_4:
	mul.wide.u32 	%rd11, %r48, 4;
	add.s64 	%rd4, %rd3, %rd11;
	ld.global.f32 	%f19, [%rd4+24];
	ld.global.f32 	%f20, [%rd4+28];
	mul.f32 	%f21, %f20, %f2;
	fma.rn.f32 	%f22, %f19, %f1, %f21;
	ld.global.f32 	%f23, [%rd4+32];
	add.f32 	%f3, %f23, %f22;
	abs.f32 	%f24, %f3;
	setp.lt.f32 	%p6, %f24, 0f358637BD;
	mov.f32 	%f75, 0fC37F0000;
	mov.f32 	%f76, %f75;
	@%p6 bra 	$L__BB0_6;
	ld.global.f32 	%f25, [%rd4];
	ld.global.f32 	%f26, [%rd4+4];
	mul.f32 	%f27, %f26, %f2;
	fma.rn.f32 	%f28, %f25, %f1, %f27;
	ld.global.f32 	%f29, [%rd4+8];
	add.f32 	%f30, %f29, %f28;
	div.rn.f32 	%f75, %f30, %f3;
	ld.global.f32 	%f31, [%rd4+12];
	ld.global.f32 	%f32, [%rd4+16];
	mul.f32 	%f33, %f32, %f2;
	fma.rn.f32 	%f34, %f31, %f1, %f33;
	ld.global.f32 	%f35, [%rd4+20];
	add.f32 	%f36, %f35, %f34;
	div.rn.f32 	%f76, %f36, %f3;
$L__BB0_6:
	cvt.rni.s32.f32 	%r9, %f75;
	cvt.rni.s32.f32 	%r10, %f76;
	setp.gt.s32 	%p7, %r9, -1;
	setp.lt.s32 	%p8, %r9, %r22;
	and.pred  	%p9, %p7, %p8;
	setp.gt.s32 	%p10, %r10, -1;
	setp.lt.s32 	%p11, %r10, %r25;
	and.pred  	%p12, %p10, %p11;
	and.pred  	%p14, %p9, %p12;
	not.pred 	%p15, %p14;
	@%p15 bra 	$L__BB0_8;
	add.s32 	%r36, %r49, 1;
	mul.wide.u32 	%rd12, %r36, 8;
	add.s64 	%rd13, %rd2, %rd12;
	ld.global.u64 	%rd14, [%rd13];
	cvta.to.global.u64 	%rd15, %rd14;
	mul.wide.u32 	%rd16, %r36, 4;
	add.s64 	%rd17, %rd1, %rd16;
	ld.global.u32 	%r37, [%rd17];
	mad.lo.s32 	%r38, %r37, %r10, %r9;
	cvt.s64.s32 	%rd18, %r38;
	add.s64 	%rd19, %rd15, %rd18;
	ld.global.u8 	%rs25, [%rd19];
	add.s16 	%rs38, %rs38, %rs25;
	add.s16 	%rs39, %rs39, 1;
$L__BB0_8:
	add.s32 	%r39, %r48, -9;
	mul.wide.u32 	%rd20, %r39, 4;
	add.s64 	%rd5, %rd3, %rd20;
	ld.global.f32 	%f38, [%rd5+24];
	ld.global.f32 	%f39, [%rd5+28];
	mul.f32 	%f40, %f39, %f2;
	fma.rn.f32 	%f41, %f38, %f1, %f40;
	ld.global.f32 	%f42, [%rd5+32];
	add.f32 	%f8, %f42, %f41;
	abs.f32 	%f43, %f8;
	setp.lt.f32 	%p16, %f43, 0f358637BD;
	mov.f32 	%f77, 0fC37F0000;
	mov.f32 	%f78, %f77;
	@%p16 bra 	$L__BB0_10;
	ld.global.f32 	%f44, [%rd5];
	ld.global.f32 	%f45, [%rd5+4];
	mul.f32 	%f46, %f45, %f2;
	fma.rn.f32 	%f47, %f44, %f1, %f46;
	ld.global.f32 	%f48, [%rd5+8];
	add.f32 	%f49, %f48, %f47;
	div.rn.f32 	%f77, %f49, %f8;
	ld.global.f32 	%f50, [%rd5+12];
	ld.global.f32 	%f51, [%rd5+16];
	mul.f32 	%f52, %f51, %f2;
	fma.rn.f32 	%f53, %f50, %f1, %f52;
	ld.global.f32 	%f54, [%rd5+20];
	add.f32 	%f55, %f54, %f53;
	div.rn.f32 	%f78, %f55, %f8;
$L__BB0_10:
	cvt.rni.s32.f32 	%r11, %f77;
	cvt.rni.s32.f32 	%r12, %f78;
	setp.gt.s32 	%p17, %r11, -1;
	setp.lt.s32 	%p18, %r11, %r22;
	and.pred  	%p19, %p17, %p18;
	setp.gt.s32 	%p20, %r12, -1;
	setp.lt.s32 	%p21, %r12, %r25;
	and.pred  	%p22, %p20, %p21;
	and.pred  	%p24, %p19, %p22;
	not.pred 	%p25, %p24;
	@%p25 bra 	$L__BB0_12;
	mul.wide.u32 	%rd21, %r49, 8;
	add.s64 	%rd22, %rd2, %rd21;
	ld.global.u64 	%rd23, [%rd22];
	cvta.to.global.u64 	%rd24, %rd23;
	mul.wide.u32 	%rd25, %r49, 4;
	add.s64 	%rd26, %rd1, %rd25;
	ld.global.u32 	%r40, [%rd26];
	mad.lo.s32 	%r41, %r40, %r12, %r11;
	cvt.s64.s32 	%rd27, %r41;
	add.s64 	%rd28, %rd24, %rd27;
	ld.global.u8 	%rs26, [%rd28];
	add.s16 	%rs38, %rs38, %rs26;
	add.s16 	%rs39, %rs39, 1;
$L__BB0_12:
	add.s32 	%r49, %r49, -2;
	add.s32 	%r48, %r48, -18;
	add.s32 	%r47, %r47, 2;
	setp.ne.s32 	%p26, %r47, 0;
	@%p26 bra 	$L__BB0_4;
	add.s32 	%r50, %r49, 1;
$L__BB0_14:
	and.b32  	%r42, %r21, 1;
	setp.eq.b32 	%p27, %r42, 1;
	not.pred 	%p28, %p27;
	@%p28 bra 	$L__BB0_19;
	mul.lo.s32 	%r43, %r50, 9;
	mul.wide.u32 	%rd29, %r43, 4;
	add.s64 	%rd6, %rd3, %rd29;
	ld.global.f32 	%f57, [%rd6+24];
	ld.global.f32 	%f58, [%rd6+28];
	mul.f32 	%f59, %f58, %f2;
	fma.rn.f32 	%f60, %f57, %f1, %f59;
	ld.global.f32 	%f61, [%rd6+32];
	add.f32 	%f13, %f61, %f60;
	abs.f32 	%f62, %f13;
	setp.lt.f32 	%p29, %f62, 0f358637BD;
	mov.f32 	%f79, 0fC37F0000;
	mov.f32 	%f80, %f79;
	@%p29 bra 	$L__BB0_17;
	ld.global.f32 	%f63, [%rd6];
	ld.global.f32 	%f64, [%rd6+4];
	mul.f32 	%f65, %f64, %f2;
	fma.rn.f32 	%f66, %f63, %f1, %f65;
	ld.global.f32 	%f67, [%rd6+8];
	add.f32 	%f68, %f67, %f66;
	div.rn.f32 	%f79, %f68, %f13;
	ld.global.f32 	%f69, [%rd6+12];
	ld.global.f32 	%f70, [%rd6+16];
	mul.f32 	%f71, %f70, %f2;
	fma.rn.f32 	%f72, %f69, %f1, %f71;
	ld.global.f32 	%f73, [%rd6+20];
	add.f32 	%f74, %f73, %f72;
	div.rn.f32 	%f80, %f74, %f13;
$L__BB0_17:
	cvt.rni.s32.f32 	%r18, %f79;
	cvt.rni.s32.f32 	%r19, %f80;
	setp.gt.s32 	%p30, %r18, -1;
	setp.lt.s32 	%p31, %r18, %r22;
	and.pred  	%p32, %p30, %p31;
	setp.gt.s32 	%p33, %r19, -1;
	setp.lt.s32 	%p34, %r19, %r25;
	and.pred  	%p35, %p33, %p34;
	and.pred  	%p37, %p32, %p35;
	not.pred 	%p38, %p37;
	@%p38 bra 	$L__BB0_19;
	mul.wide.u32 	%rd30, %r50, 8;
	add.s64 	%rd31, %rd2, %rd30;
	ld.global.u64 	%rd32, [%rd31];
	cvta.to.global.u64 	%rd33, %rd32;
	mul.wide.u32 	%rd34, %r50, 4;
	add.s64 	%rd35, %rd1, %rd34;
	ld.global.u32 	%r44, [%rd35];
	mad.lo.s32 	%r45, %r44, %r19, %r18;
	cvt.s64.s32 	%rd36, %r45;
	add.s64 	%rd37, %rd33, %rd36;
	ld.global.u8 	%rs27, [%rd37];
	add.s16 	%rs38, %rs38, %rs27;
	add.s16 	%rs39, %rs39, 1;
$L__BB0_19:
	setp.eq.s16 	%p39, %rs39, 0;
	@%p39 bra 	$L__BB0_21;
	div.u16 	%rs38, %rs38, %rs39;
$L__BB0_21:
	mad.lo.s32 	%r46, %r20, %r32, %r1;
	cvt.s64.s32 	%rd38, %r46;
	cvta.to.global.u64 	%rd39, %rd7;
	add.s64 	%rd40, %rd39, %rd38;
	st.global.u8 	[%rd40], %rs38;
$L__BB0_22:
	ret;

}
	// .globl	_Z34stitch_kernel_UV_with_h_matrix_invPPhPiS_iiiiiPf
.visible .entry _Z34stitch_kernel_UV_with_h_matrix_invPPhPiS_iiiiiPf(
	.param .u64 .ptr .align 1 _Z34stitch_kernel_UV_with_h_matrix_invPPhPiS_iiiiiPf_param_0,
	.param .u64 .ptr .align 1 _Z34stitch_kernel_UV_with_h_matrix_invPPhPiS_iiiiiPf_param_1,
	.param .u64 .ptr .align 1 _Z34stitch_kernel_UV_with_h_matrix_invPPhPiS_iiiiiPf_param_2,
	.param .u32 _Z34stitch_kernel_UV_with_h_matrix_invPPhPiS_iiiiiPf_param_3,
	.param .u32 _Z34stitch_kernel_UV_with_h_matrix_invPPhPiS_iiiiiPf_param_4,
	.param .u32 _Z34stitch_kernel_UV_with_h_matrix_invPPhPiS_iiiiiPf_param_5,
	.param .u32 _Z34stitch_kernel_UV_with_h_matrix_invPPhPiS_iiiiiPf_param_6,
	.param .u32 _Z34stitch_kernel_UV_with_h_matrix_invPPhPiS_iiiiiPf_param_7,
	.param .u64 .ptr .align 1 _Z34stitch_kernel_UV_with_h_matrix_invPPhPiS_iiiiiPf_param_8
)
{
	.reg .pred 	%p<28>;
	.reg .b16 	%rs<62>;
	.reg .b32 	%r<66>;
	.reg .b32 	%f<87>;
	.reg .b64 	%rd<41>;

	ld.param.u64 	%rd8, [_Z34stitch_kernel_UV_with_h_matrix_invPPhPiS_iiiiiPf_param_0];
	ld.param.u64 	%rd9, [_Z34stitch_kernel_UV_with_h_matrix_invPPhPiS_iiiiiPf_param_1];
	ld.param.u64 	%rd7, [_Z34stitch_kernel_UV_with_h_matrix_invPPhPiS_iiiiiPf_param_2];
	ld.param.u32 	%r23, [_Z34stitch_kernel_UV_with_h_matrix_invPPhPiS_iiiiiPf_param_3];
	ld.param.u32 	%r24, [_Z34stitch_kernel_UV_with_h_matrix_invPPhPiS_iiiiiPf_param_4];
	ld.param.u32 	%r25, [_Z34stitch_kernel_UV_with_h_matrix_invPPhPiS_iiiiiPf_param_5];
	ld.param.u32 	%r27, [_Z34stitch_kernel_UV_with_h_matrix_invPPhPiS_iiiiiPf_param_6];
	ld.param.u32 	%r28, [_Z34stitch_kernel_UV_with_h_matrix_invPPhPiS_iiiiiPf_param_7];
	ld.param.u64 	%rd10, [_Z34stitch_kernel_UV_with_h_matrix_invPPhPiS_iiiiiPf_param_8];
	cvta.to.global.u64 	%rd1, %rd9;
	cvta.to.global.u64 	%rd2, %rd8;
	cvta.to.global.u64 	%rd3, %rd10;
	mov.u32 	%r29, %ctaid.x;
	mov.u32 	%r30, %ntid.x;
	mov.u32 	%r31, %tid.x;
	mad.lo.s32 	%r32, %r29, %r30, %r31;
	shl.b32 	%r1, %r32, 1;
	mov.u32 	%r33, %ctaid.y;
	mov.u32 	%r34, %ntid.y;
	mov.u32 	%r35, %tid.y;
	mad.lo.s32 	%r36, %r33, %r34, %r35;
	shl.b32 	%r3, %r36, 1;
	setp.ge.s32 	%p1, %r1, %r27;
	setp.ge.s32 	%p2, %r3, %r28;
	or.pred  	%p3, %p1, %p2;
	@%p3 bra 	$L__BB1_22;
	setp.lt.s32 	%p4, %r24, 1;
	mov.b16 	%rs57, 0;
	mov.u16 	%rs58, %rs57;
	mov.u16 	%rs59, %rs57;
	@%p4 bra 	$L__BB1_19;
	add.s32 	%r38, %r1, -11520;
	cvt.rn.f32.s32 	%f1, %r38;
	cvt.rn.f32.u32 	%f2, %r3;
	shr.u32 	%r39, %r25, 31;
	add.s32 	%r40, %r25, %r39;
	shr.s32 	%r4, %r40, 1;
	shr.u32 	%r5, %r28, 1;
	setp.eq.s32 	%p5, %r24, 1;
	mov.b16 	%rs59, 0;
	mov.b32 	%r65, 0;
	mov.u16 	%rs58, %rs59;
	mov.u16 	%rs57, %rs59;
	@%p5 bra 	$L__BB1_14;
	add.s32 	%r64, %r24, -2;
	mad.lo.s32 	%r63, %r24, 9, -9;
	and.b32  	%r41, %r24, 2147483646;
	neg.s32 	%r62, %r41;
	mov.b16 	%rs59, 0;
$L__BB1_4:
	mul.wide.u32 	%rd11, %r63, 4;
	add.s64 	%rd4, %rd3, %rd11;
	ld.global.f32 	%f19, [%rd4+24];
	ld.global.f32 	%f20, [%rd4+28];
	mul.f32 	%f21, %f20, %f2;
	fma.rn.f32 	%f22, %f19, %f1, %f21;
	ld.global.f32 	%f23, [%rd4+32];
	add.f32 	%f3, %f23, %f22;
	abs.f32 	%f24, %f3;
	setp.lt.f32 	%p6, %f24, 0f358637BD;
	mov.f32 	%f81, 0fC2FF0000;
	mov.f32 	%f82, %f81;
	@%p6 bra 	$L__BB1_6;
	ld.global.f32 	%f25, [%rd4];
	ld.global.f32 	%f26, [%rd4+4];
	mul.f32 	%f27, %f26, %f2;
	fma.rn.f32 	%f28, %f25, %f1, %f27;
	ld.global.f32 	%f29, [%rd4+8];
	add.f32 	%f30, %f29, %f28;
	div.rn.f32 	%f31, %f30, %f3;
	ld.global.f32 	%f32, [%rd4+12];
	ld.global.f32 	%f33, [%rd4+16];
	mul.f32 	%f34, %f33, %f2;
	fma.rn.f32 	%f35, %f32, %f1, %f34;
	ld.global.f32 	%f36, [%rd4+20];
	add.f32 	%f37, %f36, %f35;
	div.rn.f32 	%f38, %f37, %f3;
	mul.f32 	%f81, %f31, 0f3F000000;
	mul.f32 	%f82, %f38, 0f3F000000;
$L__BB1_6:
	cvt.rni.s32.f32 	%r12, %f81;
	cvt.rni.s32.f32 	%r42, %f82;
	setp.lt.s32 	%p7, %r12, 0;
	setp.ge.s32 	%p8, %r12, %r4;
	or.pred  	%p9, %p7, %p8;
	setp.ge.u32 	%p10, %r42, %r5;
	or.pred  	%p11, %p9, %p10;
	@%p11 bra 	$L__BB1_8;
	add.s32 	%r44, %r64, 1;
	mul.wide.u32 	%rd12, %r44, 8;
	add.s64 	%rd13, %rd2, %rd12;
	ld.global.u64 	%rd14, [%rd13];
	cvta.to.global.u64 	%rd15, %rd14;
	mul.wide.u32 	%rd16, %r44, 4;
	add.s64 	%rd17, %rd1, %rd16;
	ld.global.u32 	%r45, [%rd17];
	shl.b32 	%r46, %r12, 1;
	mad.lo.s32 	%r47, %r45, %r42, %r46;
	cvt.s64.s32 	%rd18, %r47;
	add.s64 	%rd19, %rd15, %rd18;
	ld.global.u8 	%rs36, [%rd19];
	add.s16 	%rs57, %rs57, %rs36;
	ld.global.u8 	%rs37, [%rd19+1];
	add.s16 	%rs58, %rs58, %rs37;
	add.s16 	%rs59, %rs59, 1;
$L__BB1_8:
	add.s32 	%r48, %r63, -9;
	mul.wide.u32 	%rd20, %r48, 4;
	add.s64 	%rd5, %rd3, %rd20;
	ld.global.f32 	%f40, [%rd5+24];
	ld.global.f32 	%f41, [%rd5+28];
	mul.f32 	%f42, %f41, %f2;
	fma.rn.f32 	%f43, %f40, %f1, %f42;
	ld.global.f32 	%f44, [%rd5+32];
	add.f32 	%f8, %f44, %f43;
	abs.f32 	%f45, %f8;
	setp.lt.f32 	%p12, %f45, 0f358637BD;
	mov.f32 	%f83, 0fC2FF0000;
	mov.f32 	%f84, %f83;
	@%p12 bra 	$L__BB1_10;
	ld.global.f32 	%f46, [%rd5];
	ld.global.f32 	%f47, [%rd5+4];
	mul.f32 	%f48, %f47, %f2;
	fma.rn.f32 	%f49, %f46, %f1, %f48;
	ld.global.f32 	%f50, [%rd5+8];
	add.f32 	%f51, %f50, %f49;
	div.rn.f32 	%f52, %f51, %f8;
	ld.global.f32 	%f53, [%rd5+12];
	ld.global.f32 	%f54, [%rd5+16];
	mul.f32 	%f55, %f54, %f2;
	fma.rn.f32 	%f56, %f53, %f1, %f55;
	ld.global.f32 	%f57, [%rd5+20];
	add.f32 	%f58, %f57, %f56;
	div.rn.f32 	%f59, %f58, %f8;
	mul.f32 	%f83, %f52, 0f3F000000;
	mul.f32 	%f84, %f59, 0f3F000000;
$L__BB1_10:
	cvt.rni.s32.f32 	%r14, %f83;
	cvt.rni.s32.f32 	%r49, %f84;
	setp.lt.s32 	%p13, %r14, 0;
	setp.ge.s32 	%p14, %r14, %r4;
	or.pred  	%p15, %p13, %p14;
	setp.ge.u32 	%p16, %r49, %r5;
	or.pred  	%p17, %p15, %p16;
	@%p17 bra 	$L__BB1_12;
	mul.wide.u32 	%rd21, %r64, 8;
	add.s64 	%rd22, %rd2, %rd21;
	ld.global.u64 	%rd23, [%rd22];
	cvta.to.global.u64 	%rd24, %rd23;
	mul.wide.u32 	%rd25, %r64, 4;
	add.s64 	%rd26, %rd1, %rd25;
	ld.global.u32 	%r51, [%rd26];
	shl.b32 	%r52, %r14, 1;
	mad.lo.s32 	%r53, %r51, %r49, %r52;
	cvt.s64.s32 	%rd27, %r53;
	add.s64 	%rd28, %rd24, %rd27;
	ld.global.u8 	%rs38, [%rd28];
	add.s16 	%rs57, %rs57, %rs38;
	ld.global.u8 	%rs39, [%rd28+1];
	add.s16 	%rs58, %rs58, %rs39;
	add.s16 	%rs59, %rs59, 1;
$L__BB1_12:
	add.s32 	%r64, %r64, -2;
	add.s32 	%r63, %r63, -18;
	add.s32 	%r62, %r62, 2;
	setp.ne.s32 	%p18, %r62, 0;
	@%p18 bra 	$L__BB1_4;
	add.s32 	%r65, %r64, 1;
$L__BB1_14:
	and.b32  	%r54, %r24, 1;
	setp.eq.b32 	%p19, %r54, 1;
	not.pred 	%p20, %p19;
	@%p20 bra 	$L__BB1_19;
	mul.lo.s32 	%r55, %r65, 9;
	mul.wide.u32 	%rd29, %r55, 4;
	add.s64 	%rd6, %rd3, %rd29;
	ld.global.f32 	%f61, [%rd6+24];
	ld.global.f32 	%f62, [%rd6+28];
	mul.f32 	%f63, %f62, %f2;
	fma.rn.f32 	%f64, %f61, %f1, %f63;
	ld.global.f32 	%f65, [%rd6+32];
	add.f32 	%f13, %f65, %f64;
	abs.f32 	%f66, %f13;
	setp.lt.f32 	%p21, %f66, 0f358637BD;
	mov.f32 	%f85, 0fC2FF0000;
	mov.f32 	%f86, %f85;
	@%p21 bra 	$L__BB1_17;
	ld.global.f32 	%f67, [%rd6];
	ld.global.f32 	%f68, [%rd6+4];
	mul.f32 	%f69, %f68, %f2;
	fma.rn.f32 	%f70, %f67, %f1, %f69;
	ld.global.f32 	%f71, [%rd6+8];
	add.f32 	%f72, %f71, %f70;
	div.rn.f32 	%f73, %f72, %f13;
	ld.global.f32 	%f74, [%rd6+12];
	ld.global.f32 	%f75, [%rd6+16];
	mul.f32 	%f76, %f75, %f2;
	fma.rn.f32 	%f77, %f74, %f1, %f76;
	ld.global.f32 	%f78, [%rd6+20];
	add.f32 	%f79, %f78, %f77;
	div.rn.f32 	%f80, %f79, %f13;
	mul.f32 	%f85, %f73, 0f3F000000;
	mul.f32 	%f86, %f80, 0f3F000000;
$L__BB1_17:
	cvt.rni.s32.f32 	%r21, %f85;
	cvt.rni.s32.f32 	%r56, %f86;
	setp.lt.s32 	%p22, %r21, 0;
	setp.ge.s32 	%p23, %r21, %r4;
	or.pred  	%p24, %p22, %p23;
	setp.ge.u32 	%p25, %r56, %r5;
	or.pred  	%p26, %p24, %p25;
	@%p26 bra 	$L__BB1_19;
	mul.wide.u32 	%rd30, %r65, 8;
	add.s64 	%rd31, %rd2, %rd30;
	ld.global.u64 	%rd32, [%rd31];
	cvta.to.global.u64 	%rd33, %rd32;
	mul.wide.u32 	%rd34, %r65, 4;
	add.s64 	%rd35, %rd1, %rd34;
	ld.global.u32 	%r58, [%rd35];
	shl.b32 	%r59, %r21, 1;
	mad.lo.s32 	%r60, %r58, %r56, %r59;
	cvt.s64.s32 	%rd36, %r60;
	add.s64 	%rd37, %rd33, %rd36;
	ld.global.u8 	%rs40, [%rd37];
	add.s16 	%rs57, %rs57, %rs40;
	ld.global.u8 	%rs41, [%rd37+1];
	add.s16 	%rs58, %rs58, %rs41;
	add.s16 	%rs59, %rs59, 1;
$L__BB1_19:
	setp.eq.s16 	%p27, %rs59, 0;
	@%p27 bra 	$L__BB1_21;
	div.u16 	%rs57, %rs57, %rs59;
	div.u16 	%rs58, %rs58, %rs59;
$L__BB1_21:
	mad.lo.s32 	%r61, %r23, %r36, %r1;
	cvt.s64.s32 	%rd38, %r61;
	cvta.to.global.u64 	%rd39, %rd7;
	add.s64 	%rd40, %rd39, %rd38;
	st.global.u8 	[%rd40], %rs57;
	st.global.u8 	[%rd40+1], %rs58;
$L__BB1_22:
	ret;

}


// ===== COMPILED SASS (sm_100) =====

	.target	sm_100

	.elftype	@"ET_EXEC"


//--------------------- .note.nv.tkinfo           --------------------------
	.section	.note.nv.tkinfo,"",@"SHT_NOTE"
	.sectionflags	@"SHF_NOTE_NV_TKINFO"
	.tkinfo
        /*0018*/ 	.word	0x00000002
        /*0030*/ 	.string	""
        /*0030*/ 	.string	"ptxas"
        /*0030*/ 	.string	"Cuda compilation tools, release 13.0, V13.0.88"
        /*0030*/ 	.string	"Build cuda_13.0.r13.0/compiler.36424714_0"
        /*0030*/ 	.string	"-arch sm_100 -m 64 "



//--------------------- .note.nv.cuinfo           --------------------------
	.section	.note.nv.cuinfo,"",@"SHT_NOTE"
	.sectionflags	@"SHF_NOTE_NV_CUINFO"
        /*0018*/ 	.short	0x0002
        /*001a*/ 	.short	0x0064
        /*001c*/ 	.short	0x0082
	.zero		2


//--------------------- .nv.info                  --------------------------
	.section	.nv.info,"",@"SHT_CUDA_INFO"
	.align	4


	//----- nvinfo : EIATTR_REGCOUNT
	.align		4
        /*0000*/ 	.byte	0x04, 0x2f
        /*0002*/ 	.short	(.L_1 - .L_0)
	.align		4
.L_0:
        /*0004*/ 	.word	index@(_Z33stitch_kernel_Y_with_h_matrix_invPPhPiS_iiiiiPf)
        /*0008*/ 	.word	0x00000020


	//----- nvinfo : EIATTR_FRAME_SIZE
	.align		4
.L_1:
        /*000c*/ 	.byte	0x04, 0x11
        /*000e*/ 	.short	(.L_3 - .L_2)
	.align		4
.L_2:
        /*0010*/ 	.word	index@($__internal_3_$__cuda_sm3x_div_rn_noftz_f32_slowpath)
        /*0014*/ 	.word	0x00000000


	//----- nvinfo : EIATTR_FRAME_SIZE
	.align		4
.L_3:
        /*0018*/ 	.byte	0x04, 0x11
        /*001a*/ 	.short	(.L_5 - .L_4)
	.align		4
.L_4:
        /*001c*/ 	.word	index@($__internal_2_$__cuda_sm20_div_u16)
        /*0020*/ 	.word	0x00000000


	//----- nvinfo : EIATTR_FRAME_SIZE
	.align		4
.L_5:
        /*0024*/ 	.byte	0x04, 0x11
        /*0026*/ 	.short	(.L_7 - .L_6)
	.align		4
.L_6:
        /*0028*/ 	.word	index@(_Z33stitch_kernel_Y_with_h_matrix_invPPhPiS_iiiiiPf)
        /*002c*/ 	.word	0x00000000


	//----- nvinfo : EIATTR_REGCOUNT
	.align		4
.L_7:
        /*0030*/ 	.byte	0x04, 0x2f
        /*0032*/ 	.short	(.L_9 - .L_8)
	.align		4
.L_8:
        /*0034*/ 	.word	index@(_Z34stitch_kernel_UV_with_h_matrix_invPPhPiS_iiiiiPf)
        /*0038*/ 	.word	0x00000020


	//----- nvinfo : EIATTR_FRAME_SIZE
	.align		4
.L_9:
        /*003c*/ 	.byte	0x04, 0x11
        /*003e*/ 	.short	(.L_11 - .L_10)
	.align		4
.L_10:
        /*0040*/ 	.word	index@($__internal_1_$__cuda_sm3x_div_rn_noftz_f32_slowpath)
        /*0044*/ 	.word	0x00000000


	//----- nvinfo : EIATTR_FRAME_SIZE
	.align		4
.L_11:
        /*0048*/ 	.byte	0x04, 0x11
        /*004a*/ 	.short	(.L_13 - .L_12)
	.align		4
.L_12:
        /*004c*/ 	.word	index@($__internal_0_$__cuda_sm20_div_u16)
        /*0050*/ 	.word	0x00000000


	//----- nvinfo : EIATTR_FRAME_SIZE
	.align		4
.L_13:
        /*0054*/ 	.byte	0x04, 0x11
        /*0056*/ 	.short	(.L_15 - .L_14)
	.align		4
.L_14:
        /*0058*/ 	.word	index@(_Z34stitch_kernel_UV_with_h_matrix_invPPhPiS_iiiiiPf)
        /*005c*/ 	.word	0x00000000


	//----- nvinfo : EIATTR_MIN_STACK_SIZE
	.align		4
.L_15:
        /*0060*/ 	.byte	0x04, 0x12
        /*0062*/ 	.short	(.L_17 - .L_16)
	.align		4
.L_16:
        /*0064*/ 	.word	index@(_Z34stitch_kernel_UV_with_h_matrix_invPPhPiS_iiiiiPf)
        /*0068*/ 	.word	0x00000000


	//----- nvinfo : EIATTR_MIN_STACK_SIZE
	.align		4
.L_17:
        /*006c*/ 	.byte	0x04, 0x12
        /*006e*/ 	.short	(.L_19 - .L_18)
	.align		4
.L_18:
        /*0070*/ 	.word	index@(_Z33stitch_kernel_Y_with_h_matrix_invPPhPiS_iiiiiPf)
        /*0074*/ 	.word	0x00000000
.L_19:


//--------------------- .nv.compat                --------------------------
	.section	.nv.compat,"",@"SHT_CUDA_COMPAT_INFO"
	.align	4
        /*0000*/ 	.byte	0x02, 0x09, 0x00, 0x00, 0x02, 0x02, 0x01, 0x00, 0x02, 0x05, 0x05, 0x00, 0x03, 0x07, 0x01, 0x01
        /*0010*/ 	.byte	0x02, 0x03, 0x00, 0x00, 0x02, 0x06, 0x01, 0x00, 0x04, 0x0b, 0x08, 0x00, 0x01, 0x00, 0x00, 0x00
        /*0020*/ 	.byte	0x00, 0x00, 0x00, 0x00


//--------------------- .nv.info._Z34stitch_kernel_UV_with_h_matrix_invPPhPiS_iiiiiPf --------------------------
	.section	.nv.info._Z34stitch_kernel_UV_with_h_matrix_invPPhPiS_iiiiiPf,"",@"SHT_CUDA_INFO"
	.sectionflags	@""
	.align	4


	//----- nvinfo : EIATTR_CUDA_API_VERSION
	.align		4
        /*0000*/ 	.byte	0x04, 0x37
        /*0002*/ 	.short	(.L_21 - .L_20)
.L_20:
        /*0004*/ 	.word	0x00000082


	//----- nvinfo : EIATTR_KPARAM_INFO
	.align		4
.L_21:
        /*0008*/ 	.byte	0x04, 0x17
        /*000a*/ 	.short	(.L_23 - .L_22)
.L_22:
        /*000c*/ 	.word	0x00000000
        /*0010*/ 	.short	0x0008
        /*0012*/ 	.short	0x0030
        /*0014*/ 	.byte	0x00, 0xf5, 0x21, 0x00


	//----- nvinfo : EIATTR_KPARAM_INFO
	.align		4
.L_23:
        /*0018*/ 	.byte	0x04, 0x17
        /*001a*/ 	.short	(.L_25 - .L_24)
.L_24:
        /*001c*/ 	.word	0x00000000
        /*0020*/ 	.short	0x0007
        /*0022*/ 	.short	0x0028
        /*0024*/ 	.byte	0x00, 0xf0, 0x11, 0x00


	//----- nvinfo : EIATTR_KPARAM_INFO
	.align		4
.L_25:
        /*0028*/ 	.byte	0x04, 0x17
        /*002a*/ 	.short	(.L_27 - .L_26)
.L_26:
        /*002c*/ 	.word	0x00000000
        /*0030*/ 	.short	0x0006
        /*0032*/ 	.short	0x0024
        /*0034*/ 	.byte	0x00, 0xf0, 0x11, 0x00


	//----- nvinfo : EIATTR_KPARAM_INFO
	.align		4
.L_27:
        /*0038*/ 	.byte	0x04, 0x17
        /*003a*/ 	.short	(.L_29 - .L_28)
.L_28:
        /*003c*/ 	.word	0x00000000
        /*0040*/ 	.short	0x0005
        /*0042*/ 	.short	0x0020
        /*0044*/ 	.byte	0x00, 0xf0, 0x11, 0x00


	//----- nvinfo : EIATTR_KPARAM_INFO
	.align		4
.L_29:
        /*0048*/ 	.byte	0x04, 0x17
        /*004a*/ 	.short	(.L_31 - .L_30)
.L_30:
        /*004c*/ 	.word	0x00000000
        /*0050*/ 	.short	0x0004
        /*0052*/ 	.short	0x001c
        /*0054*/ 	.byte	0x00, 0xf0, 0x11, 0x00


	//----- nvinfo : EIATTR_KPARAM_INFO
	.align		4
.L_31:
        /*0058*/ 	.byte	0x04, 0x17
        /*005a*/ 	.short	(.L_33 - .L_32)
.L_32:
        /*005c*/ 	.word	0x00000000
        /*0060*/ 	.short	0x0003
        /*0062*/ 	.short	0x0018
        /*0064*/ 	.byte	0x00, 0xf0, 0x11, 0x00


	//----- nvinfo : EIATTR_KPARAM_INFO
	.align		4
.L_33:
        /*0068*/ 	.byte	0x04, 0x17
        /*006a*/ 	.short	(.L_35 - .L_34)
.L_34:
        /*006c*/ 	.word	0x00000000
        /*0070*/ 	.short	0x0002
        /*0072*/ 	.short	0x0010
        /*0074*/ 	.byte	0x00, 0xf5, 0x21, 0x00


	//----- nvinfo : EIATTR_KPARAM_INFO
	.align		4
.L_35:
        /*0078*/ 	.byte	0x04, 0x17
        /*007a*/ 	.short	(.L_37 - .L_36)
.L_36:
        /*007c*/ 	.word	0x00000000
        /*0080*/ 	.short	0x0001
        /*0082*/ 	.short	0x0008
        /*0084*/ 	.byte	0x00, 0xf5, 0x21, 0x00


	//----- nvinfo : EIATTR_KPARAM_INFO
	.align		4
.L_37:
        /*0088*/ 	.byte	0x04, 0x17
        /*008a*/ 	.short	(.L_39 - .L_38)
.L_38:
        /*008c*/ 	.word	0x00000000
        /*0090*/ 	.short	0x0000
        /*0092*/ 	.short	0x0000
        /*0094*/ 	.byte	0x00, 0xf5, 0x21, 0x00


	//----- nvinfo : EIATTR_SPARSE_MMA_MASK
	.align		4
.L_39:
        /*0098*/ 	.byte	0x03, 0x50
        /*009a*/ 	.short	0x0000


	//----- nvinfo : EIATTR_MAXREG_COUNT
	.align		4
        /*009c*/ 	.byte	0x03, 0x1b
        /*009e*/ 	.short	0x00ff


	//----- nvinfo : EIATTR_MERCURY_ISA_VERSION
	.align		4
        /*00a0*/ 	.byte	0x03, 0x5f
        /*00a2*/ 	.short	0x0101


	//----- nvinfo : EIATTR_VRC_CTA_INIT_COUNT
	.align		4
        /*00a4*/ 	.byte	0x02, 0x4a
	.zero		1
	.zero		1


	//----- nvinfo : EIATTR_EXIT_INSTR_OFFSETS
	.align		4
        /*00a8*/ 	.byte	0x04, 0x1c
        /*00aa*/ 	.short	(.L_41 - .L_40)


	//   ....[0]....
.L_40:
        /*00ac*/ 	.word	0x000000f0


	//   ....[1]....
        /*00b0*/ 	.word	0x000013d0


	//----- nvinfo : EIATTR_CRS_STACK_SIZE
	.align		4
.L_41:
        /*00b4*/ 	.byte	0x04, 0x1e
        /*00b6*/ 	.short	(.L_43 - .L_42)
.L_42:
        /*00b8*/ 	.word	0x00000000


	//----- nvinfo : EIATTR_CBANK_PARAM_SIZE
	.align		4
.L_43:
        /*00bc*/ 	.byte	0x03, 0x19
        /*00be*/ 	.short	0x0038


	//----- nvinfo : EIATTR_PARAM_CBANK
	.align		4
        /*00c0*/ 	.byte	0x04, 0x0a
        /*00c2*/ 	.short	(.L_45 - .L_44)
	.align		4
.L_44:
        /*00c4*/ 	.word	index@(.nv.constant0._Z34stitch_kernel_UV_with_h_matrix_invPPhPiS_iiiiiPf)
        /*00c8*/ 	.short	0x0380
        /*00ca*/ 	.short	0x0038


	//----- nvinfo : EIATTR_SW_WAR
	.align		4
.L_45:
        /*00cc*/ 	.byte	0x04, 0x36
        /*00ce*/ 	.short	(.L_47 - .L_46)
.L_46:
        /*00d0*/ 	.word	0x00000008
.L_47:


//--------------------- .nv.info._Z33stitch_kernel_Y_with_h_matrix_invPPhPiS_iiiiiPf --------------------------
	.section	.nv.info._Z33stitch_kernel_Y_with_h_matrix_invPPhPiS_iiiiiPf,"",@"SHT_CUDA_INFO"
	.sectionflags	@""
	.align	4


	//----- nvinfo : EIATTR_CUDA_API_VERSION
	.align		4
        /*0000*/ 	.byte	0x04, 0x37
        /*0002*/ 	.short	(.L_49 - .L_48)
.L_48:
        /*0004*/ 	.word	0x00000082


	//----- nvinfo : EIATTR_KPARAM_INFO
	.align		4
.L_49:
        /*0008*/ 	.byte	0x04, 0x17
        /*000a*/ 	.short	(.L_51 - .L_50)
.L_50:
        /*000c*/ 	.word	0x00000000
        /*0010*/ 	.short	0x0008
        /*0012*/ 	.short	0x0030
        /*0014*/ 	.byte	0x00, 0xf5, 0x21, 0x00


	//----- nvinfo : EIATTR_KPARAM_INFO
	.align		4
.L_51:
        /*0018*/ 	.byte	0x04, 0x17
        /*001a*/ 	.short	(.L_53 - .L_52)
.L_52:
        /*001c*/ 	.word	0x00000000
        /*0020*/ 	.short	0x0007
        /*0022*/ 	.short	0x0028
        /*0024*/ 	.byte	0x00, 0xf0, 0x11, 0x00


	//----- nvinfo : EIATTR_KPARAM_INFO
	.align		4
.L_53:
        /*0028*/ 	.byte	0x04, 0x17
        /*002a*/ 	.short	(.L_55 - .L_54)
.L_54:
        /*002c*/ 	.word	0x00000000
        /*0030*/ 	.short	0x0006
        /*0032*/ 	.short	0x0024
        /*0034*/ 	.byte	0x00, 0xf0, 0x11, 0x00


	//----- nvinfo : EIATTR_KPARAM_INFO
	.align		4
.L_55:
        /*0038*/ 	.byte	0x04, 0x17
        /*003a*/ 	.short	(.L_57 - .L_56)
.L_56:
        /*003c*/ 	.word	0x00000000
        /*0040*/ 	.short	0x0005
        /*0042*/ 	.short	0x0020
        /*0044*/ 	.byte	0x00, 0xf0, 0x11, 0x00


	//----- nvinfo : EIATTR_KPARAM_INFO
	.align		4
.L_57:
        /*0048*/ 	.byte	0x04, 0x17
        /*004a*/ 	.short	(.L_59 - .L_58)
.L_58:
        /*004c*/ 	.word	0x00000000
        /*0050*/ 	.short	0x0004
        /*0052*/ 	.short	0x001c
        /*0054*/ 	.byte	0x00, 0xf0, 0x11, 0x00


	//----- nvinfo : EIATTR_KPARAM_INFO
	.align		4
.L_59:
        /*0058*/ 	.byte	0x04, 0x17
        /*005a*/ 	.short	(.L_61 - .L_60)
.L_60:
        /*005c*/ 	.word	0x00000000
        /*0060*/ 	.short	0x0003
        /*0062*/ 	.short	0x0018
        /*0064*/ 	.byte	0x00, 0xf0, 0x11, 0x00


	//----- nvinfo : EIATTR_KPARAM_INFO
	.align		4
.L_61:
        /*0068*/ 	.byte	0x04, 0x17
        /*006a*/ 	.short	(.L_63 - .L_62)
.L_62:
        /*006c*/ 	.word	0x00000000
        /*0070*/ 	.short	0x0002
        /*0072*/ 	.short	0x0010
        /*0074*/ 	.byte	0x00, 0xf5, 0x21, 0x00


	//----- nvinfo : EIATTR_KPARAM_INFO
	.align		4
.L_63:
        /*0078*/ 	.byte	0x04, 0x17
        /*007a*/ 	.short	(.L_65 - .L_64)
.L_64:
        /*007c*/ 	.word	0x00000000
        /*0080*/ 	.short	0x0001
        /*0082*/ 	.short	0x0008
        /*0084*/ 	.byte	0x00, 0xf5, 0x21, 0x00


	//----- nvinfo : EIATTR_KPARAM_INFO
	.align		4
.L_65:
        /*0088*/ 	.byte	0x04, 0x17
        /*008a*/ 	.short	(.L_67 - .L_66)
.L_66:
        /*008c*/ 	.word	0x00000000
        /*0090*/ 	.short	0x0000
        /*0092*/ 	.short	0x0000
        /*0094*/ 	.byte	0x00, 0xf5, 0x21, 0x00


	//----- nvinfo : EIATTR_SPARSE_MMA_MASK
	.align		4
.L_67:
        /*0098*/ 	.byte	0x03, 0x50
        /*009a*/ 	.short	0x0000


	//----- nvinfo : EIATTR_MAXREG_COUNT
	.align		4
        /*009c*/ 	.byte	0x03, 0x1b
        /*009e*/ 	.short	0x00ff


	//----- nvinfo : EIATTR_MERCURY_ISA_VERSION
	.align		4
        /*00a0*/ 	.byte	0x03, 0x5f
        /*00a2*/ 	.short	0x0101


	//----- nvinfo : EIATTR_VRC_CTA_INIT_COUNT
	.align		4
        /*00a4*/ 	.byte	0x02, 0x4a
	.zero		1
	.zero		1


	//----- nvinfo : EIATTR_EXIT_INSTR_OFFSETS
	.align		4
        /*00a8*/ 	.byte	0x04, 0x1c
        /*00aa*/ 	.short	(.L_69 - .L_68)


	//   ....[0]....
.L_68:
        /*00ac*/ 	.word	0x000000d0


	//   ....[1]....
        /*00b0*/ 	.word	0x00001220


	//----- nvinfo : EIATTR_CRS_STACK_SIZE
	.align		4
.L_69:
        /*00b4*/ 	.byte	0x04, 0x1e
        /*00b6*/ 	.short	(.L_71 - .L_70)
.L_70:
        /*00b8*/ 	.word	0x00000000


	//----- nvinfo : EIATTR_CBANK_PARAM_SIZE
	.align		4
.L_71:
        /*00bc*/ 	.byte	0x03, 0x19
        /*00be*/ 	.short	0x0038


	//----- nvinfo : EIATTR_PARAM_CBANK
	.align		4
        /*00c0*/ 	.byte	0x04, 0x0a
        /*00c2*/ 	.short	(.L_73 - .L_72)
	.align		4
.L_72:
        /*00c4*/ 	.word	index@(.nv.constant0._Z33stitch_kernel_Y_with_h_matrix_invPPhPiS_iiiiiPf)
        /*00c8*/ 	.short	0x0380
        /*00ca*/ 	.short	0x0038


	//----- nvinfo : EIATTR_SW_WAR
	.align		4
.L_73:
        /*00cc*/ 	.byte	0x04, 0x36
        /*00ce*/ 	.short	(.L_75 - .L_74)
.L_74:
        /*00d0*/ 	.word	0x00000008
.L_75:


//--------------------- .nv.callgraph             --------------------------
	.section	.nv.callgraph,"",@"SHT_CUDA_CALLGRAPH"
	.align	4
	.sectionentsize	8
	.align		4
        /*0000*/ 	.word	0x00000000
	.align		4
        /*0004*/ 	.word	0xffffffff
	.align		4
        /*0008*/ 	.word	0x00000000
	.align		4
        /*000c*/ 	.word	0xfffffffe
	.align		4
        /*0010*/ 	.word	0x00000000
	.align		4
        /*0014*/ 	.word	0xfffffffd
	.align		4
        /*0018*/ 	.word	0x00000000
	.align		4
        /*001c*/ 	.word	0xfffffffc


//--------------------- .text._Z34stitch_kernel_UV_with_h_matrix_invPPhPiS_iiiiiPf --------------------------
	.section	.text._Z34stitch_kernel_UV_with_h_matrix_invPPhPiS_iiiiiPf,"ax",@progbits
	.align	128
        .global         _Z34stitch_kernel_UV_with_h_matrix_invPPhPiS_iiiiiPf
        .type           _Z34stitch_kernel_UV_with_h_matrix_invPPhPiS_iiiiiPf,@function
        .size           _Z34stitch_kernel_UV_with_h_matrix_invPPhPiS_iiiiiPf,(.L_x_75 - _Z34stitch_kernel_UV_with_h_matrix_invPPhPiS_iiiiiPf)
        .other          _Z34stitch_kernel_UV_with_h_matrix_invPPhPiS_iiiiiPf,@"STO_CUDA_ENTRY STV_DEFAULT"
_Z34stitch_kernel_UV_with_h_matrix_invPPhPiS_iiiiiPf:
.text._Z34stitch_kernel_UV_with_h_matrix_invPPhPiS_iiiiiPf:
[----:B------:R-:W-:Y:S01]  /*0000*/  LDC R1, c[0x0][0x37c] ;  /* 0x0000df00ff017b82 */ /* 0x000fe20000000800 */
[----:B------:R-:W0:Y:S07]  /*0010*/  S2R R3, SR_TID.Y ;  /* 0x0000000000037919 */ /* 0x000e2e0000002200 */
[----:B------:R-:W1:Y:S01]  /*0020*/  LDC R9, c[0x0][0x360] ;  /* 0x0000d800ff097b82 */ /* 0x000e620000000800 */
[----:B------:R-:W2:Y:S01]  /*0030*/  LDCU UR5, c[0x0][0x3a8] ;  /* 0x00007500ff0577ac */ /* 0x000ea20008000800 */
[----:B------:R-:W1:Y:S01]  /*0040*/  S2R R0, SR_TID.X ;  /* 0x0000000000007919 */ /* 0x000e620000002100 */
[----:B------:R-:W3:Y:S05]  /*0050*/  LDCU UR7, c[0x0][0x3a4] ;  /* 0x00007480ff0777ac */ /* 0x000eea0008000800 */
[----:B------:R-:W0:Y:S08]  /*0060*/  S2UR UR6, SR_CTAID.Y ;  /* 0x00000000000679c3 */ /* 0x000e300000002600 */
[----:B------:R-:W0:Y:S08]  /*0070*/  LDC R10, c[0x0][0x364] ;  /* 0x0000d900ff0a7b82 */ /* 0x000e300000000800 */
[----:B------:R-:W1:Y:S01]  /*0080*/  S2UR UR4, SR_CTAID.X ;  /* 0x00000000000479c3 */ /* 0x000e620000002500 */
[----:B0-----:R-:W-:-:S04]  /*0090*/  IMAD R10, R10, UR6, R3 ;  /* 0x000000060a0a7c24 */ /* 0x001fc8000f8e0203 */
[----:B------:R-:W-:Y:S02]  /*00a0*/  IMAD.SHL.U32 R8, R10, 0x2, RZ ;  /* 0x000000020a087824 */ /* 0x000fe400078e00ff */
[----:B-1----:R-:W-:-:S03]  /*00b0*/  IMAD R9, R9, UR4, R0 ;  /* 0x0000000409097c24 */ /* 0x002fc6000f8e0200 */
[----:B--2---:R-:W-:Y:S01]  /*00c0*/  ISETP.GE.AND P0, PT, R8, UR5, PT ;  /* 0x0000000508007c0c */ /* 0x004fe2000bf06270 */
[----:B------:R-:W-:-:S05]  /*00d0*/  IMAD.SHL.U32 R9, R9, 0x2, RZ ;  /* 0x0000000209097824 */ /* 0x000fca00078e00ff */
[----:B---3--:R-:W-:-:S13]  /*00e0*/  ISETP.GE.OR P0, PT, R9, UR7, P0 ;  /* 0x0000000709007c0c */ /* 0x008fda0008706670 */
[----:B------:R-:W-:Y:S05]  /*00f0*/  @P0 EXIT ;  /* 0x000000000000094d */ /* 0x000fea0003800000 */
[----:B------:R-:W0:Y:S01]  /*0100*/  LDCU UR6, c[0x0][0x39c] ;  /* 0x00007380ff0677ac */ /* 0x000e220008000800 */
[----:B------:R-:W-:Y:S02]  /*0110*/  PRMT R5, RZ, 0x7610, R5 ;  /* 0x00007610ff057816 */ /* 0x000fe40000000005 */
[----:B------:R-:W-:Y:S01]  /*0120*/  PRMT R6, RZ, 0x7610, R6 ;  /* 0x00007610ff067816 */ /* 0x000fe20000000006 */
[----:B------:R-:W1:Y:S01]  /*0130*/  LDCU.64 UR10, c[0x0][0x358] ;  /* 0x00006b00ff0a77ac */ /* 0x000e620008000a00 */
[----:B------:R-:W-:Y:S01]  /*0140*/  PRMT R7, RZ, 0x7610, R7 ;  /* 0x00007610ff077816 */ /* 0x000fe20000000007 */
[----:B0-----:R-:W-:-:S09]  /*0150*/  UISETP.GE.AND UP0, UPT, UR6, 0x1, UPT ;  /* 0x000000010600788c */ /* 0x001fd2000bf06270 */
[----:B-1----:R-:W-:Y:S05]  /*0160*/  BRA.U !UP0, `(.L_x_0) ;  /* 0x0000001108407547 */ /* 0x002fea000b800000 */
[----:B------:R-:W0:Y:S01]  /*0170*/  LDCU UR4, c[0x0][0x3a0] ;  /* 0x00007400ff0477ac */ /* 0x000e220008000800 */
[----:B------:R-:W-:Y:S01]  /*0180*/  IADD3 R4, PT, PT, R9, -0x2d00, RZ ;  /* 0xffffd30009047810 */ /* 0x000fe20007ffe0ff */
[----:B------:R-:W-:Y:S01]  /*0190*/  IMAD.MOV.U32 R3, RZ, RZ, RZ ;  /* 0x000000ffff037224 */ /* 0x000fe200078e00ff */
[----:B------:R-:W-:Y:S01]  /*01a0*/  I2FP.F32.U32 R8, R8 ;  /* 0x0000000800087245 */ /* 0x000fe20000201000 */
[----:B------:R-:W-:Y:S01]  /*01b0*/  UISETP.NE.AND UP0, UPT, UR6, 0x1, UPT ;  /* 0x000000010600788c */ /* 0x000fe2000bf05270 */
[----:B------:R-:W-:Y:S01]  /*01c0*/  PRMT R7, RZ, 0x7610, R7 ;  /* 0x00007610ff077816 */ /* 0x000fe20000000007 */
[----:B------:R-:W-:Y:S01]  /*01d0*/  USHF.R.U32.HI UR5, URZ, 0x1, UR5 ;  /* 0x00000001ff057899 */ /* 0x000fe20008011605 */
[----:B------:R-:W-:Y:S02]  /*01e0*/  PRMT R6, RZ, 0x7610, R6 ;  /* 0x00007610ff067816 */ /* 0x000fe40000000006 */
[----:B------:R-:W-:Y:S02]  /*01f0*/  PRMT R5, RZ, 0x7610, R5 ;  /* 0x00007610ff057816 */ /* 0x000fe40000000005 */
[----:B------:R-:W-:Y:S01]  /*0200*/  I2FP.F32.S32 R4, R4 ;  /* 0x0000000400047245 */ /* 0x000fe20000201400 */
[----:B0-----:R-:W-:-:S04]  /*0210*/  ULEA.HI UR4, UR4, UR4, URZ, 0x1 ;  /* 0x0000000404047291 */ /* 0x001fc8000f8f08ff */
[----:B------:R-:W-:Y:S01]  /*0220*/  USHF.R.S32.HI UR4, URZ, 0x1, UR4 ;  /* 0x00000001ff047899 */ /* 0x000fe20008011404 */
[----:B------:R-:W-:Y:S11]  /*0230*/  BRA.U !UP0, `(.L_x_1) ;  /* 0x0000000908b87547 */ /* 0x000ff6000b800000 */
[----:B------:R-:W0:Y:S01]  /*0240*/  LDC.64 R12, c[0x0][0x3b0] ;  /* 0x0000ec00ff0c7b82 */ /* 0x000e220000000a00 */
[----:B------:R-:W-:Y:S01]  /*0250*/  UMOV UR8, 0x9 ;  /* 0x0000000900087882 */ /* 0x000fe20000000000 */
[----:B------:R-:W-:Y:S01]  /*0260*/  UIADD3 UR9, UPT, UPT, UR6, -0x2, URZ ;  /* 0xfffffffe06097890 */ /* 0x000fe2000fffe0ff */
[----:B------:R-:W-:Y:S01]  /*0270*/  PRMT R7, RZ, 0x7610, R7 ;  /* 0x00007610ff077816 */ /* 0x000fe20000000007 */
[----:B------:R-:W-:Y:S02]  /*0280*/  ULOP3.LUT UR7, UR6, 0x7ffffffe, URZ, 0xc0, !UPT ;  /* 0x7ffffffe06077892 */ /* 0x000fe4000f8ec0ff */
[----:B------:R-:W-:Y:S02]  /*0290*/  UIMAD UR6, UR6, UR8, -0x9 ;  /* 0xfffffff7060674a4 */ /* 0x000fe4000f8e0208 */
[----:B------:R-:W1:Y:S01]  /*02a0*/  LDC.64 R14, c[0x0][0x380] ;  /* 0x0000e000ff0e7b82 */ /* 0x000e620000000a00 */
[----:B------:R-:W-:Y:S01]  /*02b0*/  IMAD.U32 R3, RZ, RZ, UR9 ;  /* 0x00000009ff037e24 */ /* 0x000fe2000f8e00ff */
[----:B------:R-:W-:-:S02]  /*02c0*/  UIADD3 UR7, UPT, UPT, -UR7, URZ, URZ ;  /* 0x000000ff07077290 */ /* 0x000fc4000fffe1ff */
[----:B------:R-:W-:-:S04]  /*02d0*/  MOV R2, UR6 ;  /* 0x0000000600027c02 */ /* 0x000fc80008000f00 */
[----:B------:R-:W2:Y:S06]  /*02e0*/  LDC.64 R16, c[0x0][0x388] ;  /* 0x0000e200ff107b82 */ /* 0x000eac0000000a00 */
.L_x_16:
[----:B0-----:R-:W-:-:S05]  /*02f0*/  IMAD.WIDE.U32 R28, R2, 0x4, R12 ;  /* 0x00000004021c7825 */ /* 0x001fca00078e000c */
[----:B------:R-:W3:Y:S04]  /*0300*/  LDG.E R19, desc[UR10][R28.64+0x1c] ;  /* 0x00001c0a1c137981 */ /* 0x000ee8000c1e1900 */
[----:B------:R-:W4:Y:S04]  /*0310*/  LDG.E R11, desc[UR10][R28.64+0x18] ;  /* 0x0000180a1c0b7981 */ /* 0x000f28000c1e1900 */
[----:B------:R-:W5:Y:S01]  /*0320*/  LDG.E R0, desc[UR10][R28.64+0x20] ;  /* 0x0000200a1c007981 */ /* 0x000f62000c1e1900 */
[----:B------:R-:W-:Y:S01]  /*0330*/  UIADD3 UR7, UPT, UPT, UR7, 0x2, URZ ;  /* 0x0000000207077890 */ /* 0x000fe2000fffe0ff */
[----:B------:R-:W-:Y:S03]  /*0340*/  BSSY.RECONVERGENT B0, `(.L_x_2) ;  /* 0x0000033000007945 */ /* 0x000fe60003800200 */
[----:B------:R-:W-:Y:S01]  /*0350*/  UISETP.NE.AND UP0, UPT, UR7, URZ, UPT ;  /* 0x000000ff0700728c */ /* 0x000fe2000bf05270 */
[----:B---3--:R-:W-:-:S04]  /*0360*/  FMUL R19, R8, R19 ;  /* 0x0000001308137220 */ /* 0x008fc80000400000 */
[----:B----4-:R-:W-:Y:S01]  /*0370*/  FFMA R19, R4, R11, R19 ;  /* 0x0000000b04137223 */ /* 0x010fe20000000013 */
[----:B------:R-:W-:-:S03]  /*0380*/  IMAD.MOV.U32 R11, RZ, RZ, -0x3d010000 ;  /* 0xc2ff0000ff0b7424 */ /* 0x000fc600078e00ff */
[----:B-----5:R-:W-:Y:S01]  /*0390*/  FADD R19, R19, R0 ;  /* 0x0000000013137221 */ /* 0x020fe20000000000 */
[----:B------:R-:W-:-:S04]  /*03a0*/  IMAD.MOV.U32 R0, RZ, RZ, -0x3d010000 ;  /* 0xc2ff0000ff007424 */ /* 0x000fc800078e00ff */
[----:B------:R-:W-:-:S13]  /*03b0*/  FSETP.GEU.AND P0, PT, |R19|, 9.9999999747524270788e-07, PT ;  /* 0x358637bd1300780b */ /* 0x000fda0003f0e200 */
[----:B------:R-:W-:Y:S05]  /*03c0*/  @!P0 BRA `(.L_x_3) ;  /* 0x0000000000a88947 */ /* 0x000fea0003800000 */
[----:B------:R-:W3:Y:S04]  /*03d0*/  LDG.E R21, desc[UR10][R28.64+0x4] ;  /* 0x0000040a1c157981 */ /* 0x000ee8000c1e1900 */
[----:B------:R-:W4:Y:S04]  /*03e0*/  LDG.E R11, desc[UR10][R28.64] ;  /* 0x0000000a1c0b7981 */ /* 0x000f28000c1e1900 */
[----:B------:R-:W5:Y:S01]  /*03f0*/  LDG.E R23, desc[UR10][R28.64+0x8] ;  /* 0x0000080a1c177981 */ /* 0x000f62000c1e1900 */
[----:B------:R-:W0:Y:S01]  /*0400*/  MUFU.RCP R18, R19 ;  /* 0x0000001300127308 */ /* 0x000e220000001000 */
[----:B------:R-:W-:Y:S01]  /*0410*/  BSSY.RECONVERGENT B1, `(.L_x_4) ;  /* 0x000000f000017945 */ /* 0x000fe20003800200 */
[----:B---3--:R-:W-:-:S04]  /*0420*/  FMUL R21, R8, R21 ;  /* 0x0000001508157220 */ /* 0x008fc80000400000 */
[----:B----4-:R-:W-:Y:S01]  /*0430*/  FFMA R0, R4, R11, R21 ;  /* 0x0000000b04007223 */ /* 0x010fe20000000015 */
[----:B0-----:R-:W-:-:S03]  /*0440*/  FFMA R11, -R19, R18, 1 ;  /* 0x3f800000130b7423 */ /* 0x001fc60000000112 */
[----:B-----5:R-:W-:Y:S01]  /*0450*/  FADD R0, R0, R23 ;  /* 0x0000001700007221 */ /* 0x020fe20000000000 */
[----:B------:R-:W-:-:S03]  /*0460*/  FFMA R11, R18, R11, R18 ;  /* 0x0000000b120b7223 */ /* 0x000fc60000000012 */
[----:B------:R-:W0:Y:S01]  /*0470*/  FCHK P0, R0, R19 ;  /* 0x0000001300007302 */ /* 0x000e220000000000 */
[----:B------:R-:W-:-:S04]  /*0480*/  FFMA R18, R0, R11, RZ ;  /* 0x0000000b00127223 */ /* 0x000fc800000000ff */
[----:B------:R-:W-:-:S04]  /*0490*/  FFMA R20, -R19, R18, R0 ;  /* 0x0000001213147223 */ /* 0x000fc80000000100 */
[----:B------:R-:W-:Y:S01]  /*04a0*/  FFMA R18, R11, R20, R18 ;  /* 0x000000140b127223 */ /* 0x000fe20000000012 */
[----:B0-----:R-:W-:Y:S06]  /*04b0*/  @!P0 BRA `(.L_x_5) ;  /* 0x0000000000108947 */ /* 0x001fec0003800000 */
[----:B------:R-:W-:Y:S02]  /*04c0*/  MOV R25, R19 ;  /* 0x0000001300197202 */ /* 0x000fe40000000f00 */
[----:B------:R-:W-:-:S07]  /*04d0*/  MOV R11, 0x4f0 ;  /* 0x000004f0000b7802 */ /* 0x000fce0000000f00 */
[----:B-12---:R-:W-:Y:S05]  /*04e0*/  CALL.REL.NOINC `($__internal_1_$__cuda_sm3x_div_rn_noftz_f32_slowpath) ;  /* 0x0000001000087944 */ /* 0x006fea0003c00000 */
[----:B------:R-:W-:-:S07]  /*04f0*/  IMAD.MOV.U32 R18, RZ, RZ, R0 ;  /* 0x000000ffff127224 */ /* 0x000fce00078e0000 */
.L_x_5:
[----:B------:R-:W-:Y:S05]  /*0500*/  BSYNC.RECONVERGENT B1 ;  /* 0x0000000000017941 */ /* 0x000fea0003800200 */
.L_x_4:
        /* <DEDUP_REMOVED lines=15> */
[----:B------:R-:W-:Y:S01]  /*0600*/  IMAD.MOV.U32 R0, RZ, RZ, R22 ;  /* 0x000000ffff007224 */ /* 0x000fe200078e0016 */
[----:B------:R-:W-:Y:S02]  /*0610*/  MOV R25, R19 ;  /* 0x0000001300197202 */ /* 0x000fe40000000f00 */
[----:B------:R-:W-:-:S07]  /*0620*/  MOV R11, 0x640 ;  /* 0x00000640000b7802 */ /* 0x000fce0000000f00 */
[----:B-12---:R-:W-:Y:S05]  /*0630*/  CALL.REL.NOINC `($__internal_1_$__cuda_sm3x_div_rn_noftz_f32_slowpath) ;  /* 0x0000000c00b47944 */ /* 0x006fea0003c00000 */
.L_x_7:
[----:B------:R-:W-:Y:S05]  /*0640*/  BSYNC.RECONVERGENT B1 ;  /* 0x0000000000017941 */ /* 0x000fea0003800200 */
.L_x_6:
[----:B------:R-:W-:Y:S01]  /*0650*/  FMUL R11, R18, 0.5 ;  /* 0x3f000000120b7820 */ /* 0x000fe20000400000 */
[----:B------:R-:W-:-:S07]  /*0660*/  FMUL R0, R0, 0.5 ;  /* 0x3f00000000007820 */ /* 0x000fce0000400000 */
.L_x_3:
[----:B------:R-:W-:Y:S05]  /*0670*/  BSYNC.RECONVERGENT B0 ;  /* 0x0000000000007941 */ /* 0x000fea0003800200 */
.L_x_2:
[----:B------:R-:W0:Y:S01]  /*0680*/  F2I.NTZ R11, R11 ;  /* 0x0000000b000b7305 */ /* 0x000e220000203100 */
[----:B------:R-:W3:Y:S07]  /*0690*/  LDC.64 R20, c[0x0][0x388] ;  /* 0x0000e200ff147b82 */ /* 0x000eee0000000a00 */
[----:B------:R-:W4:Y:S01]  /*06a0*/  F2I.NTZ R0, R0 ;  /* 0x0000000000007305 */ /* 0x000f220000203100 */
[----:B------:R-:W5:Y:S01]  /*06b0*/  LDC.64 R18, c[0x0][0x380] ;  /* 0x0000e000ff127b82 */ /* 0x000f620000000a00 */
[----:B0-----:R-:W-:-:S04]  /*06c0*/  ISETP.GE.AND P0, PT, R11, UR4, PT ;  /* 0x000000040b007c0c */ /* 0x001fc8000bf06270 */
[----:B------:R-:W-:-:S04]  /*06d0*/  ISETP.LT.OR P0, PT, R11, RZ, P0 ;  /* 0x000000ff0b00720c */ /* 0x000fc80000701670 */
[----:B----4-:R-:W-:-:S13]  /*06e0*/  ISETP.GE.U32.OR P0, PT, R0, UR5, P0 ;  /* 0x0000000500007c0c */ /* 0x010fda0008706470 */
[----:B------:R-:W-:-:S04]  /*06f0*/  @!P0 VIADD R23, R3, 0x1 ;  /* 0x0000000103178836 */ /* 0x000fc80000000000 */
[----:B---3--:R-:W-:-:S04]  /*0700*/  @!P0 IMAD.WIDE.U32 R20, R23, 0x4, R20 ;  /* 0x0000000417148825 */ /* 0x008fc800078e0014 */
[----:B-----5:R-:W-:Y:S02]  /*0710*/  @!P0 IMAD.WIDE.U32 R22, R23, 0x8, R18 ;  /* 0x0000000817168825 */ /* 0x020fe400078e0012 */
[----:B------:R-:W3:Y:S04]  /*0720*/  @!P0 LDG.E R21, desc[UR10][R20.64] ;  /* 0x0000000a14158981 */ /* 0x000ee8000c1e1900 */
[----:B------:R-:W4:Y:S01]  /*0730*/  @!P0 LDG.E.64 R22, desc[UR10][R22.64] ;  /* 0x0000000a16168981 */ /* 0x000f22000c1e1b00 */
[----:B------:R-:W-:Y:S01]  /*0740*/  VIADD R19, R2, 0xfffffff7 ;  /* 0xfffffff702137836 */ /* 0x000fe20000000000 */
[----:B------:R-:W-:-:S03]  /*0750*/  @!P0 SHF.L.U32 R11, R11, 0x1, RZ ;  /* 0x000000010b0b8819 */ /* 0x000fc600000006ff */
[----:B------:R-:W-:-:S05]  /*0760*/  IMAD.WIDE.U32 R18, R19, 0x4, R12 ;  /* 0x0000000413127825 */ /* 0x000fca00078e000c */
[----:B------:R-:W5:Y:S04]  /*0770*/  LDG.E R29, desc[UR10][R18.64+0x1c] ;  /* 0x00001c0a121d7981 */ /* 0x000f68000c1e1900 */
[----:B------:R-:W2:Y:S04]  /*0780*/  LDG.E R27, desc[UR10][R18.64+0x18] ;  /* 0x0000180a121b7981 */ /* 0x000ea8000c1e1900 */
[----:B------:R-:W2:Y:S01]  /*0790*/  LDG.E R28, desc[UR10][R18.64+0x20] ;  /* 0x0000200a121c7981 */ /* 0x000ea2000c1e1900 */
[----:B---3--:R-:W-:-:S05]  /*07a0*/  @!P0 IMAD R11, R0, R21, R11 ;  /* 0x00000015000b8224 */ /* 0x008fca00078e020b */
[----:B----4-:R-:W-:-:S04]  /*07b0*/  @!P0 IADD3 R24, P1, PT, R22, R11, RZ ;  /* 0x0000000b16188210 */ /* 0x010fc80007f3e0ff */
[----:B------:R-:W-:-:S05]  /*07c0*/  @!P0 LEA.HI.X.SX32 R25, R11, R23, 0x1, P1 ;  /* 0x000000170b198211 */ /* 0x000fca00008f0eff */
[----:B------:R-:W3:Y:S04]  /*07d0*/  @!P0 LDG.E.U8 R0, desc[UR10][R24.64] ;  /* 0x0000000a18008981 */ /* 0x000ee8000c1e1100 */
[----:B------:R-:W4:Y:S01]  /*07e0*/  @!P0 LDG.E.U8 R11, desc[UR10][R24.64+0x1] ;  /* 0x0000010a180b8981 */ /* 0x000f22000c1e1100 */
[----:B-----5:R-:W-:-:S04]  /*07f0*/  FMUL R29, R8, R29 ;  /* 0x0000001d081d7220 */ /* 0x020fc80000400000 */
[----:B--2---:R-:W-:-:S04]  /*0800*/  FFMA R27, R4, R27, R29 ;  /* 0x0000001b041b7223 */ /* 0x004fc8000000001d */
[----:B------:R-:W-:-:S05]  /*0810*/  FADD R28, R27, R28 ;  /* 0x0000001c1b1c7221 */ /* 0x000fca0000000000 */
[----:B------:R-:W-:Y:S01]  /*0820*/  FSETP.GEU.AND P1, PT, |R28|, 9.9999999747524270788e-07, PT ;  /* 0x358637bd1c00780b */ /* 0x000fe20003f2e200 */
[----:B------:R-:W-:Y:S01]  /*0830*/  @!P0 VIADD R20, R7, 0x1 ;  /* 0x0000000107148836 */ /* 0x000fe20000000000 */
[----:B------:R-:W-:Y:S01]  /*0840*/  BSSY.RECONVERGENT B0, `(.L_x_8) ;  /* 0x0000033000007945 */ /* 0x000fe20003800200 */
[----:B------:R-:W-:-:S03]  /*0850*/  IMAD.MOV.U32 R27, RZ, RZ, -0x3d010000 ;  /* 0xc2ff0000ff1b7424 */ /* 0x000fc600078e00ff */
[----:B------:R-:W-:Y:S01]  /*0860*/  @!P0 PRMT R7, R20, 0x7610, R7 ;  /* 0x0000761014078816 */ /* 0x000fe20000000007 */
[----:B---3--:R-:W-:Y:S01]  /*0870*/  @!P0 IMAD.IADD R0, R5, 0x1, R0 ;  /* 0x0000000105008824 */ /* 0x008fe200078e0200 */
[----:B----4-:R-:W-:-:S04]  /*0880*/  @!P0 IADD3 R11, PT, PT, R6, R11, RZ ;  /* 0x0000000b060b8210 */ /* 0x010fc80007ffe0ff */
[----:B------:R-:W-:Y:S01]  /*0890*/  @!P0 PRMT R5, R0, 0x7610, R5 ;  /* 0x0000761000058816 */ /* 0x000fe20000000005 */
[----:B------:R-:W-:Y:S01]  /*08a0*/  HFMA2 R0, -RZ, RZ, -3.498046875, 0 ;  /* 0xc2ff0000ff007431 */ /* 0x000fe200000001ff */
[----:B------:R-:W-:Y:S01]  /*08b0*/  @!P0 PRMT R6, R11, 0x7610, R6 ;  /* 0x000076100b068816 */ /* 0x000fe20000000006 */
[----:B------:R-:W-:Y:S06]  /*08c0*/  @!P1 BRA `(.L_x_9) ;  /* 0x0000000000a89947 */ /* 0x000fec0003800000 */
[----:B------:R-:W2:Y:S04]  /*08d0*/  LDG.E R21, desc[UR10][R18.64+0x4] ;  /* 0x0000040a12157981 */ /* 0x000ea8000c1e1900 */
[----:B------:R-:W3:Y:S04]  /*08e0*/  LDG.E R11, desc[UR10][R18.64] ;  /* 0x0000000a120b7981 */ /* 0x000ee8000c1e1900 */
[----:B------:R-:W4:Y:S01]  /*08f0*/  LDG.E R23, desc[UR10][R18.64+0x8] ;  /* 0x0000080a12177981 */ /* 0x000f22000c1e1900 */
[----:B------:R-:W0:Y:S01]  /*0900*/  MUFU.RCP R25, R28 ;  /* 0x0000001c00197308 */ /* 0x000e220000001000 */
[----:B------:R-:W-:Y:S01]  /*0910*/  BSSY.RECONVERGENT B1, `(.L_x_10) ;  /* 0x000000f000017945 */ /* 0x000fe20003800200 */
[----:B0-----:R-:W-:-:S04]  /*0920*/  FFMA R20, -R28, R25, 1 ;  /* 0x3f8000001c147423 */ /* 0x001fc80000000119 */
[----:B------:R-:W-:Y:S01]  /*0930*/  FFMA R25, R25, R20, R25 ;  /* 0x0000001419197223 */ /* 0x000fe20000000019 */
[----:B--2---:R-:W-:-:S04]  /*0940*/  FMUL R21, R8, R21 ;  /* 0x0000001508157220 */ /* 0x004fc80000400000 */
[----:B---3--:R-:W-:-:S04]  /*0950*/  FFMA R0, R4, R11, R21 ;  /* 0x0000000b04007223 */ /* 0x008fc80000000015 */
[----:B----4-:R-:W-:-:S04]  /*0960*/  FADD R0, R0, R23 ;  /* 0x0000001700007221 */ /* 0x010fc80000000000 */
[----:B------:R-:W0:Y:S01]  /*0970*/  FCHK P0, R0, R28 ;  /* 0x0000001c00007302 */ /* 0x000e220000000000 */
[----:B------:R-:W-:-:S04]  /*0980*/  FFMA R20, R0, R25, RZ ;  /* 0x0000001900147223 */ /* 0x000fc800000000ff */
[----:B------:R-:W-:-:S04]  /*0990*/  FFMA R27, -R28, R20, R0 ;  /* 0x000000141c1b7223 */ /* 0x000fc80000000100 */
[----:B------:R-:W-:Y:S01]  /*09a0*/  FFMA R27, R25, R27, R20 ;  /* 0x0000001b191b7223 */ /* 0x000fe20000000014 */
[----:B0-----:R-:W-:Y:S06]  /*09b0*/  @!P0 BRA `(.L_x_11) ;  /* 0x0000000000108947 */ /* 0x001fec0003800000 */
[----:B------:R-:W-:Y:S01]  /*09c0*/  IMAD.MOV.U32 R25, RZ, RZ, R28 ;  /* 0x000000ffff197224 */ /* 0x000fe200078e001c */
[----:B------:R-:W-:-:S07]  /*09d0*/  MOV R11, 0x9f0 ;  /* 0x000009f0000b7802 */ /* 0x000fce0000000f00 */
[----:B-1----:R-:W-:Y:S05]  /*09e0*/  CALL.REL.NOINC `($__internal_1_$__cuda_sm3x_div_rn_noftz_f32_slowpath) ;  /* 0x0000000800c87944 */ /* 0x002fea0003c00000 */
[----:B------:R-:W-:-:S07]  /*09f0*/  MOV R27, R0 ;  /* 0x00000000001b7202 */ /* 0x000fce0000000f00 */
.L_x_11:
[----:B------:R-:W-:Y:S05]  /*0a00*/  BSYNC.RECONVERGENT B1 ;  /* 0x0000000000017941 */ /* 0x000fea0003800200 */
.L_x_10:
[----:B------:R-:W2:Y:S04]  /*0a10*/  LDG.E R21, desc[UR10][R18.64+0x10] ;  /* 0x0000100a12157981 */ /* 0x000ea8000c1e1900 */
[----:B------:R-:W3:Y:S04]  /*0a20*/  LDG.E R11, desc[UR10][R18.64+0xc] ;  /* 0x00000c0a120b7981 */ /* 0x000ee8000c1e1900 */
[----:B------:R-:W4:Y:S01]  /*0a30*/  LDG.E R0, desc[UR10][R18.64+0x14] ;  /* 0x0000140a12007981 */ /* 0x000f22000c1e1900 */
[----:B------:R-:W0:Y:S01]  /*0a40*/  MUFU.RCP R23, R28 ;  /* 0x0000001c00177308 */ /* 0x000e220000001000 */
[----:B------:R-:W-:Y:S01]  /*0a50*/  BSSY.RECONVERGENT B1, `(.L_x_12) ;  /* 0x000000f000017945 */ /* 0x000fe20003800200 */
[----:B0-----:R-:W-:Y:S01]  /*0a60*/  FFMA R20, -R28, R23, 1 ;  /* 0x3f8000001c147423 */ /* 0x001fe20000000117 */
[----:B--2---:R-:W-:-:S04]  /*0a70*/  FMUL R21, R8, R21 ;  /* 0x0000001508157220 */ /* 0x004fc80000400000 */
[----:B---3--:R-:W-:-:S04]  /*0a80*/  FFMA R11, R4, R11, R21 ;  /* 0x0000000b040b7223 */ /* 0x008fc80000000015 */
[----:B----4-:R-:W-:Y:S01]  /*0a90*/  FADD R21, R11, R0 ;  /* 0x000000000b157221 */ /* 0x010fe20000000000 */
        /* <DEDUP_REMOVED lines=9> */
[----:B-1----:R-:W-:Y:S05]  /*0b30*/  CALL.REL.NOINC `($__internal_1_$__cuda_sm3x_div_rn_noftz_f32_slowpath) ;  /* 0x0000000800747944 */ /* 0x002fea0003c00000 */
.L_x_13:
[----:B------:R-:W-:Y:S05]  /*0b40*/  BSYNC.RECONVERGENT B1 ;  /* 0x0000000000017941 */ /* 0x000fea0003800200 */
.L_x_12:
[----:B------:R-:W-:Y:S01]  /*0b50*/  FMUL R27, R27, 0.5 ;  /* 0x3f0000001b1b7820 */ /* 0x000fe20000400000 */
[----:B------:R-:W-:-:S07]  /*0b60*/  FMUL R0, R0, 0.5 ;  /* 0x3f00000000007820 */ /* 0x000fce0000400000 */
.L_x_9:
[----:B------:R-:W-:Y:S05]  /*0b70*/  BSYNC.RECONVERGENT B0 ;  /* 0x0000000000007941 */ /* 0x000fea0003800200 */
.L_x_8:
[----:B------:R-:W0:Y:S01]  /*0b80*/  F2I.NTZ R27, R27 ;  /* 0x0000001b001b7305 */ /* 0x000e220000203100 */
[----:B------:R-:W-:Y:S07]  /*0b90*/  BSSY.RECONVERGENT B0, `(.L_x_14) ;  /* 0x0000014000007945 */ /* 0x000fee0003800200 */
[----:B------:R-:W2:Y:S01]  /*0ba0*/  F2I.NTZ R0, R0 ;  /* 0x0000000000007305 */ /* 0x000ea20000203100 */
[----:B0-----:R-:W-:-:S04]  /*0bb0*/  ISETP.GE.AND P0, PT, R27, UR4, PT ;  /* 0x000000041b007c0c */ /* 0x001fc8000bf06270 */
[----:B------:R-:W-:-:S04]  /*0bc0*/  ISETP.LT.OR P0, PT, R27, RZ, P0 ;  /* 0x000000ff1b00720c */ /* 0x000fc80000701670 */
[----:B--2---:R-:W-:-:S13]  /*0bd0*/  ISETP.GE.U32.OR P0, PT, R0, UR5, P0 ;  /* 0x0000000500007c0c */ /* 0x004fda0008706470 */
[----:B------:R-:W-:Y:S05]  /*0be0*/  @P0 BRA `(.L_x_15) ;  /* 0x0000000000380947 */ /* 0x000fea0003800000 */
[----:B------:R-:W-:-:S04]  /*0bf0*/  IMAD.WIDE.U32 R22, R3, 0x4, R16 ;  /* 0x0000000403167825 */ /* 0x000fc800078e0010 */
[----:B-1----:R-:W-:Y:S02]  /*0c00*/  IMAD.WIDE.U32 R18, R3, 0x8, R14 ;  /* 0x0000000803127825 */ /* 0x002fe400078e000e */
[----:B------:R-:W2:Y:S04]  /*0c10*/  LDG.E R22, desc[UR10][R22.64] ;  /* 0x0000000a16167981 */ /* 0x000ea8000c1e1900 */
[----:B------:R-:W3:Y:S01]  /*0c20*/  LDG.E.64 R18, desc[UR10][R18.64] ;  /* 0x0000000a12127981 */ /* 0x000ee2000c1e1b00 */
[----:B------:R-:W-:-:S04]  /*0c30*/  IMAD.SHL.U32 R11, R27, 0x2, RZ ;  /* 0x000000021b0b7824 */ /* 0x000fc800078e00ff */
[----:B--2---:R-:W-:-:S05]  /*0c40*/  IMAD R11, R0, R22, R11 ;  /* 0x00000016000b7224 */ /* 0x004fca00078e020b */
[----:B---3--:R-:W-:-:S04]  /*0c50*/  IADD3 R20, P0, PT, R18, R11, RZ ;  /* 0x0000000b12147210 */ /* 0x008fc80007f1e0ff */
[----:B------:R-:W-:-:S05]  /*0c60*/  LEA.HI.X.SX32 R21, R11, R19, 0x1, P0 ;  /* 0x000000130b157211 */ /* 0x000fca00000f0eff */
[----:B------:R-:W2:Y:S04]  /*0c70*/  LDG.E.U8 R0, desc[UR10][R20.64] ;  /* 0x0000000a14007981 */ /* 0x000ea8000c1e1100 */
[----:B------:R-:W3:Y:S01]  /*0c80*/  LDG.E.U8 R11, desc[UR10][R20.64+0x1] ;  /* 0x0000010a140b7981 */ /* 0x000ee2000c1e1100 */
[----:B------:R-:W-:Y:S01]  /*0c90*/  IADD3 R7, PT, PT, R7, 0x1, RZ ;  /* 0x0000000107077810 */ /* 0x000fe20007ffe0ff */
[----:B--2---:R-:W-:Y:S01]  /*0ca0*/  IMAD.IADD R0, R5, 0x1, R0 ;  /* 0x0000000105007824 */ /* 0x004fe200078e0200 */
[----:B---3--:R-:W-:-:S04]  /*0cb0*/  IADD3 R6, PT, PT, R6, R11, RZ ;  /* 0x0000000b06067210 */ /* 0x008fc80007ffe0ff */
[----:B------:R-:W-:-:S07]  /*0cc0*/  PRMT R5, R0, 0x7610, R5 ;  /* 0x0000761000057816 */ /* 0x000fce0000000005 */
.L_x_15:
[----:B------:R-:W-:Y:S05]  /*0cd0*/  BSYNC.RECONVERGENT B0 ;  /* 0x0000000000007941 */ /* 0x000fea0003800200 */
.L_x_14:
[----:B------:R-:W-:Y:S01]  /*0ce0*/  VIADD R3, R3, 0xfffffffe ;  /* 0xfffffffe03037836 */ /* 0x000fe20000000000 */
[----:B------:R-:W-:Y:S01]  /*0cf0*/  IADD3 R2, PT, PT, R2, -0x12, RZ ;  /* 0xffffffee02027810 */ /* 0x000fe20007ffe0ff */
[----:B------:R-:W-:Y:S06]  /*0d00*/  BRA.U UP0, `(.L_x_16) ;  /* 0xfffffff500787547 */ /* 0x000fec000b83ffff */
[----:B------:R-:W-:-:S07]  /*0d10*/  VIADD R3, R3, 0x1 ;  /* 0x0000000103037836 */ /* 0x000fce0000000000 */
.L_x_1:
[----:B------:R-:W0:Y:S02]  /*0d20*/  LDCU UR6, c[0x0][0x39c] ;  /* 0x00007380ff0677ac */ /* 0x000e240008000800 */
[----:B0-----:R-:W-:-:S04]  /*0d30*/  ULOP3.LUT UR6, UR6, 0x1, URZ, 0xc0, !UPT ;  /* 0x0000000106067892 */ /* 0x001fc8000f8ec0ff */
[----:B------:R-:W-:-:S09]  /*0d40*/  UISETP.NE.U32.AND UP0, UPT, UR6, 0x1, UPT ;  /* 0x000000010600788c */ /* 0x000fd2000bf05070 */
[----:B------:R-:W-:Y:S05]  /*0d50*/  BRA.U UP0, `(.L_x_0) ;  /* 0x0000000500447547 */ /* 0x000fea000b800000 */
[----:B-1----:R-:W0:Y:S01]  /*0d60*/  LDC.64 R14, c[0x0][0x3b0] ;  /* 0x0000ec00ff0e7b82 */ /* 0x002e220000000a00 */
[----:B------:R-:W-:-:S04]  /*0d70*/  IMAD R11, R3, 0x9, RZ ;  /* 0x00000009030b7824 */ /* 0x000fc800078e02ff */
[----:B0-----:R-:W-:-:S05]  /*0d80*/  IMAD.WIDE.U32 R14, R11, 0x4, R14 ;  /* 0x000000040b0e7825 */ /* 0x001fca00078e000e */
[----:B------:R-:W2:Y:S04]  /*0d90*/  LDG.E R13, desc[UR10][R14.64+0x1c] ;  /* 0x00001c0a0e0d7981 */ /* 0x000ea8000c1e1900 */
[----:B------:R-:W3:Y:S04]  /*0da0*/  LDG.E R11, desc[UR10][R14.64+0x18] ;  /* 0x0000180a0e0b7981 */ /* 0x000ee8000c1e1900 */
[----:B------:R-:W4:Y:S01]  /*0db0*/  LDG.E R17, desc[UR10][R14.64+0x20] ;  /* 0x0000200a0e117981 */ /* 0x000f22000c1e1900 */
[----:B------:R-:W-:Y:S01]  /*0dc0*/  BSSY.RECONVERGENT B0, `(.L_x_17) ;  /* 0x0000032000007945 */ /* 0x000fe20003800200 */
[----:B------:R-:W-:-:S02]  /*0dd0*/  HFMA2 R12, -RZ, RZ, -3.498046875, 0 ;  /* 0xc2ff0000ff0c7431 */ /* 0x000fc400000001ff */
[----:B------:R-:W-:Y:S02]  /*0de0*/  IMAD.MOV.U32 R0, RZ, RZ, -0x3d010000 ;  /* 0xc2ff0000ff007424 */ /* 0x000fe400078e00ff */
[----:B--2---:R-:W-:-:S04]  /*0df0*/  FMUL R13, R8, R13 ;  /* 0x0000000d080d7220 */ /* 0x004fc80000400000 */
[----:B---3--:R-:W-:-:S04]  /*0e00*/  FFMA R2, R4, R11, R13 ;  /* 0x0000000b04027223 */ /* 0x008fc8000000000d */
[----:B----4-:R-:W-:-:S05]  /*0e10*/  FADD R2, R2, R17 ;  /* 0x0000001102027221 */ /* 0x010fca0000000000 */
[----:B------:R-:W-:-:S13]  /*0e20*/  FSETP.GEU.AND P0, PT, |R2|, 9.9999999747524270788e-07, PT ;  /* 0x358637bd0200780b */ /* 0x000fda0003f0e200 */
[----:B------:R-:W-:Y:S05]  /*0e30*/  @!P0 BRA `(.L_x_18) ;  /* 0x0000000000a88947 */ /* 0x000fea0003800000 */
        /* <DEDUP_REMOVED lines=15> */
[----:B------:R-:W-:Y:S02]  /*0f30*/  MOV R25, R2 ;  /* 0x0000000200197202 */ /* 0x000fe40000000f00 */
[----:B------:R-:W-:-:S07]  /*0f40*/  MOV R11, 0xf60 ;  /* 0x00000f60000b7802 */ /* 0x000fce0000000f00 */
[----:B------:R-:W-:Y:S05]  /*0f50*/  CALL.REL.NOINC `($__internal_1_$__cuda_sm3x_div_rn_noftz_f32_slowpath) ;  /* 0x00000004006c7944 */ /* 0x000fea0003c00000 */
[----:B------:R-:W-:-:S07]  /*0f60*/  IMAD.MOV.U32 R12, RZ, RZ, R0 ;  /* 0x000000ffff0c7224 */ /* 0x000fce00078e0000 */
.L_x_20:
[----:B------:R-:W-:Y:S05]  /*0f70*/  BSYNC.RECONVERGENT B1 ;  /* 0x0000000000017941 */ /* 0x000fea0003800200 */
.L_x_19:
[----:B------:R-:W2:Y:S04]  /*0f80*/  LDG.E R13, desc[UR10][R14.64+0x10] ;  /* 0x0000100a0e0d7981 */ /* 0x000ea8000c1e1900 */
[----:B------:R-:W3:Y:S04]  /*0f90*/  LDG.E R11, desc[UR10][R14.64+0xc] ;  /* 0x00000c0a0e0b7981 */ /* 0x000ee8000c1e1900 */
[----:B------:R-:W4:Y:S01]  /*0fa0*/  LDG.E R0, desc[UR10][R14.64+0x14] ;  /* 0x0000140a0e007981 */ /* 0x000f22000c1e1900 */
[----:B------:R-:W0:Y:S01]  /*0fb0*/  MUFU.RCP R17, R2 ;  /* 0x0000000200117308 */ /* 0x000e220000001000 */
[----:B------:R-:W-:Y:S01]  /*0fc0*/  BSSY.RECONVERGENT B1, `(.L_x_21) ;  /* 0x000000f000017945 */ /* 0x000fe20003800200 */
[----:B--2---:R-:W-:-:S04]  /*0fd0*/  FMUL R13, R8, R13 ;  /* 0x0000000d080d7220 */ /* 0x004fc80000400000 */
[----:B---3--:R-:W-:Y:S01]  /*0fe0*/  FFMA R11, R4, R11, R13 ;  /* 0x0000000b040b7223 */ /* 0x008fe2000000000d */
[----:B0-----:R-:W-:-:S03]  /*0ff0*/  FFMA R4, -R2, R17, 1 ;  /* 0x3f80000002047423 */ /* 0x001fc60000000111 */
[----:B----4-:R-:W-:Y:S01]  /*1000*/  FADD R13, R11, R0 ;  /* 0x000000000b0d7221 */ /* 0x010fe20000000000 */
[----:B------:R-:W-:-:S03]  /*1010*/  FFMA R0, R17, R4, R17 ;  /* 0x0000000411007223 */ /* 0x000fc60000000011 */
[----:B------:R-:W0:Y:S01]  /*1020*/  FCHK P0, R13, R2 ;  /* 0x000000020d007302 */ /* 0x000e220000000000 */
[----:B------:R-:W-:-:S04]  /*1030*/  FFMA R11, R0, R13, RZ ;  /* 0x0000000d000b7223 */ /* 0x000fc800000000ff */
[----:B------:R-:W-:-:S04]  /*1040*/  FFMA R4, -R2, R11, R13 ;  /* 0x0000000b02047223 */ /* 0x000fc8000000010d */
[----:B------:R-:W-:Y:S01]  /*1050*/  FFMA R0, R0, R4, R11 ;  /* 0x0000000400007223 */ /* 0x000fe2000000000b */
[----:B0-----:R-:W-:Y:S06]  /*1060*/  @!P0 BRA `(.L_x_22) ;  /* 0x0000000000108947 */ /* 0x001fec0003800000 */
[----:B------:R-:W-:Y:S01]  /*1070*/  MOV R0, R13 ;  /* 0x0000000d00007202 */ /* 0x000fe20000000f00 */
[----:B------:R-:W-:Y:S01]  /*1080*/  IMAD.MOV.U32 R25, RZ, RZ, R2 ;  /* 0x000000ffff197224 */ /* 0x000fe200078e0002 */
[----:B------:R-:W-:-:S07]  /*1090*/  MOV R11, 0x10b0 ;  /* 0x000010b0000b7802 */ /* 0x000fce0000000f00 */
[----:B------:R-:W-:Y:S05]  /*10a0*/  CALL.REL.NOINC `($__internal_1_$__cuda_sm3x_div_rn_noftz_f32_slowpath) ;  /* 0x0000000400187944 */ /* 0x000fea0003c00000 */
.L_x_22:
[----:B------:R-:W-:Y:S05]  /*10b0*/  BSYNC.RECONVERGENT B1 ;  /* 0x0000000000017941 */ /* 0x000fea0003800200 */
.L_x_21:
[----:B------:R-:W-:Y:S01]  /*10c0*/  FMUL R12, R12, 0.5 ;  /* 0x3f0000000c0c7820 */ /* 0x000fe20000400000 */
[----:B------:R-:W-:-:S07]  /*10d0*/  FMUL R0, R0, 0.5 ;  /* 0x3f00000000007820 */ /* 0x000fce0000400000 */
.L_x_18:
[----:B------:R-:W-:Y:S05]  /*10e0*/  BSYNC.RECONVERGENT B0 ;  /* 0x0000000000007941 */ /* 0x000fea0003800200 */
.L_x_17:
[----:B------:R-:W0:Y:S01]  /*10f0*/  F2I.NTZ R11, R12 ;  /* 0x0000000c000b7305 */ /* 0x000e220000203100 */
[----:B------:R-:W-:Y:S07]  /*1100*/  BSSY.RECONVERGENT B0, `(.L_x_0) ;  /* 0x0000016000007945 */ /* 0x000fee0003800200 */
[----:B------:R-:W1:Y:S01]  /*1110*/  F2I.NTZ R0, R0 ;  /* 0x0000000000007305 */ /* 0x000e620000203100 */
[----:B0-----:R-:W-:-:S04]  /*1120*/  ISETP.GE.AND P0, PT, R11, UR4, PT ;  /* 0x000000040b007c0c */ /* 0x001fc8000bf06270 */
[----:B------:R-:W-:-:S04]  /*1130*/  ISETP.LT.OR P0, PT, R11, RZ, P0 ;  /* 0x000000ff0b00720c */ /* 0x000fc80000701670 */
[----:B-1----:R-:W-:-:S13]  /*1140*/  ISETP.GE.U32.OR P0, PT, R0, UR5, P0 ;  /* 0x0000000500007c0c */ /* 0x002fda0008706470 */
[----:B------:R-:W-:Y:S05]  /*1150*/  @P0 BRA `(.L_x_23) ;  /* 0x0000000000400947 */ /* 0x000fea0003800000 */
[----:B------:R-:W0:Y:S08]  /*1160*/  LDC.64 R12, c[0x0][0x388] ;  /* 0x0000e200ff0c7b82 */ /* 0x000e300000000a00 */
[----:B------:R-:W1:Y:S01]  /*1170*/  LDC.64 R14, c[0x0][0x380] ;  /* 0x0000e000ff0e7b82 */ /* 0x000e620000000a00 */
[----:B0-----:R-:W-:-:S06]  /*1180*/  IMAD.WIDE.U32 R12, R3, 0x4, R12 ;  /* 0x00000004030c7825 */ /* 0x001fcc00078e000c */
[----:B------:R-:W2:Y:S01]  /*1190*/  LDG.E R12, desc[UR10][R12.64] ;  /* 0x0000000a0c0c7981 */ /* 0x000ea2000c1e1900 */
[----:B-1----:R-:W-:-:S06]  /*11a0*/  IMAD.WIDE.U32 R2, R3, 0x8, R14 ;  /* 0x0000000803027825 */ /* 0x002fcc00078e000e */
[----:B------:R-:W3:Y:S01]  /*11b0*/  LDG.E.64 R2, desc[UR10][R2.64] ;  /* 0x0000000a02027981 */ /* 0x000ee2000c1e1b00 */
[----:B------:R-:W-:-:S05]  /*11c0*/  SHF.L.U32 R11, R11, 0x1, RZ ;  /* 0x000000010b0b7819 */ /* 0x000fca00000006ff */
[----:B--2---:R-:W-:-:S05]  /*11d0*/  IMAD R11, R0, R12, R11 ;  /* 0x0000000c000b7224 */ /* 0x004fca00078e020b */
[----:B---3--:R-:W-:-:S04]  /*11e0*/  IADD3 R14, P0, PT, R2, R11, RZ ;  /* 0x0000000b020e7210 */ /* 0x008fc80007f1e0ff */
[----:B------:R-:W-:-:S05]  /*11f0*/  LEA.HI.X.SX32 R15, R11, R3, 0x1, P0 ;  /* 0x000000030b0f7211 */ /* 0x000fca00000f0eff */
[----:B------:R-:W2:Y:S04]  /*1200*/  LDG.E.U8 R0, desc[UR10][R14.64] ;  /* 0x0000000a0e007981 */ /* 0x000ea8000c1e1100 */
[----:B------:R-:W3:Y:S01]  /*1210*/  LDG.E.U8 R11, desc[UR10][R14.64+0x1] ;  /* 0x0000010a0e0b7981 */ /* 0x000ee2000c1e1100 */
[----:B------:R-:W-:Y:S01]  /*1220*/  VIADD R7, R7, 0x1 ;  /* 0x0000000107077836 */ /* 0x000fe20000000000 */
[----:B--2---:R-:W-:Y:S01]  /*1230*/  IADD3 R0, PT, PT, R0, R5, RZ ;  /* 0x0000000500007210 */ /* 0x004fe20007ffe0ff */
[----:B---3--:R-:W-:-:S03]  /*1240*/  IMAD.IADD R6, R11, 0x1, R6 ;  /* 0x000000010b067824 */ /* 0x008fc600078e0206 */
[----:B------:R-:W-:-:S07]  /*1250*/  PRMT R5, R0, 0x7610, R5 ;  /* 0x0000761000057816 */ /* 0x000fce0000000005 */
.L_x_23:
[----:B------:R-:W-:Y:S05]  /*1260*/  BSYNC.RECONVERGENT B0 ;  /* 0x0000000000007941 */ /* 0x000fea0003800200 */
.L_x_0:
[----:B------:R-:W-:Y:S01]  /*1270*/  PRMT R0, R7, 0x9910, RZ ;  /* 0x0000991007007816 */ /* 0x000fe200000000ff */
[----:B------:R-:W-:Y:S03]  /*1280*/  BSSY.RECONVERGENT B0, `(.L_x_24) ;  /* 0x000000d000007945 */ /* 0x000fe60003800200 */
[----:B------:R-:W-:-:S13]  /*1290*/  ISETP.NE.AND P0, PT, R0, RZ, PT ;  /* 0x000000ff0000720c */ /* 0x000fda0003f05270 */
[----:B------:R-:W-:Y:S05]  /*12a0*/  @!P0 BRA `(.L_x_25) ;  /* 0x0000000000288947 */ /* 0x000fea0003800000 */
[----:B------:R-:W-:Y:S02]  /*12b0*/  LOP3.LUT R8, R5, 0xffff, RZ, 0xc0, !PT ;  /* 0x0000ffff05087812 */ /* 0x000fe400078ec0ff */
[----:B------:R-:W-:Y:S02]  /*12c0*/  LOP3.LUT R11, R7, 0xffff, RZ, 0xc0, !PT ;  /* 0x0000ffff070b7812 */ /* 0x000fe400078ec0ff */
[----:B------:R-:W-:-:S07]  /*12d0*/  MOV R13, 0x12f0 ;  /* 0x000012f0000d7802 */ /* 0x000fce0000000f00 */
[----:B-1----:R-:W-:Y:S05]  /*12e0*/  CALL.REL.NOINC `($__internal_0_$__cuda_sm20_div_u16) ;  /* 0x00000000003c7944 */ /* 0x002fea0003c00000 */
[----:B------:R-:W-:Y:S02]  /*12f0*/  LOP3.LUT R8, R6, 0xffff, RZ, 0xc0, !PT ;  /* 0x0000ffff06087812 */ /* 0x000fe400078ec0ff */
[----:B------:R-:W-:Y:S02]  /*1300*/  LOP3.LUT R11, R7, 0xffff, RZ, 0xc0, !PT ;  /* 0x0000ffff070b7812 */ /* 0x000fe400078ec0ff */
[----:B------:R-:W-:Y:S02]  /*1310*/  PRMT R5, R12, 0x7610, R5 ;  /* 0x000076100c057816 */ /* 0x000fe40000000005 */
[----:B------:R-:W-:-:S07]  /*1320*/  MOV R13, 0x1340 ;  /* 0x00001340000d7802 */ /* 0x000fce0000000f00 */
[----:B------:R-:W-:Y:S05]  /*1330*/  CALL.REL.NOINC `($__internal_0_$__cuda_sm20_div_u16) ;  /* 0x0000000000287944 */ /* 0x000fea0003c00000 */
[----:B------:R-:W-:-:S07]  /*1340*/  PRMT R6, R12, 0x7610, R6 ;  /* 0x000076100c067816 */ /* 0x000fce0000000006 */
.L_x_25:
[----:B------:R-:W-:Y:S05]  /*1350*/  BSYNC.RECONVERGENT B0 ;  /* 0x0000000000007941 */ /* 0x000fea0003800200 */
.L_x_24:
[----:B------:R-:W0:Y:S01]  /*1360*/  LDCU UR4, c[0x0][0x398] ;  /* 0x00007300ff0477ac */ /* 0x000e220008000800 */
[----:B------:R-:W2:Y:S01]  /*1370*/  LDCU.64 UR6, c[0x0][0x390] ;  /* 0x00007200ff0677ac */ /* 0x000ea20008000a00 */
[----:B0-----:R-:W-:-:S05]  /*1380*/  IMAD R9, R10, UR4, R9 ;  /* 0x000000040a097c24 */ /* 0x001fca000f8e0209 */
[----:B--2---:R-:W-:-:S04]  /*1390*/  IADD3 R2, P0, PT, R9, UR6, RZ ;  /* 0x0000000609027c10 */ /* 0x004fc8000ff1e0ff */
[----:B------:R-:W-:-:S05]  /*13a0*/  LEA.HI.X.SX32 R3, R9, UR7, 0x1, P0 ;  /* 0x0000000709037c11 */ /* 0x000fca00080f0eff */
[----:B------:R-:W-:Y:S04]  /*13b0*/  STG.E.U8 desc[UR10][R2.64], R5 ;  /* 0x0000000502007986 */ /* 0x000fe8000c10110a */
[----:B------:R-:W-:Y:S01]  /*13c0*/  STG.E.U8 desc[UR10][R2.64+0x1], R6 ;  /* 0x0000010602007986 */ /* 0x000fe2000c10110a */
[----:B------:R-:W-:Y:S05]  /*13d0*/  EXIT ;  /* 0x000000000000794d */ /* 0x000fea0003800000 */
        .weak           $__internal_0_$__cuda_sm20_div_u16
        .type           $__internal_0_$__cuda_sm20_div_u16,@function
        .size           $__internal_0_$__cuda_sm20_div_u16,($__internal_1_$__cuda_sm3x_div_rn_noftz_f32_slowpath - $__internal_0_$__cuda_sm20_div_u16)
$__internal_0_$__cuda_sm20_div_u16:
[----:B------:R-:W0:Y:S01]  /*13e0*/  I2F.U16 R0, R11 ;  /* 0x0000000b00007306 */ /* 0x000e220000101000 */
[----:B------:R-:W-:Y:S01]  /*13f0*/  HFMA2 R2, -RZ, RZ, 15, 0 ;  /* 0x4b800000ff027431 */ /* 0x000fe200000001ff */
[C---:B0-----:R-:W-:Y:S02]  /*1400*/  FSETP.GEU.AND P1, PT, |R0|.reuse, 1.175494350822287508e-38, PT ;  /* 0x008000000000780b */ /* 0x041fe40003f2e200 */
[----:B------:R-:W-:Y:S02]  /*1410*/  FSETP.GT.AND P0, PT, |R0|, 8.50705917302346158658e+37, PT ;  /* 0x7e8000000000780b */ /* 0x000fe40003f04200 */
[----:B------:R-:W-:-:S04]  /*1420*/  FSEL R2, R2, 1, !P1 ;  /* 0x3f80000002027808 */ /* 0x000fc80004800000 */
[----:B------:R-:W-:Y:S01]  /*1430*/  FSEL R3, R2, 0.25, !P0 ;  /* 0x3e80000002037808 */ /* 0x000fe20004000000 */
[----:B------:R-:W-:Y:S01]  /*1440*/  IMAD.MOV.U32 R2, RZ, RZ, R13 ;  /* 0x000000ffff027224 */ /* 0x000fe200078e000d */
[----:B------:R-:W-:-:S03]  /*1450*/  ISETP.NE.U32.AND P0, PT, R11, RZ, PT ;  /* 0x000000ff0b00720c */ /* 0x000fc60003f05070 */
[----:B------:R-:W-:Y:S02]  /*1460*/  FMUL R4, R0, R3 ;  /* 0x0000000300047220 */ /* 0x000fe40000400000 */
[----:B------:R-:W-:Y:S08]  /*1470*/  I2F.U16.RZ R0, R8 ;  /* 0x0000000800007306 */ /* 0x000ff0000010d000 */
[----:B------:R-:W0:Y:S02]  /*1480*/  MUFU.RCP R4, R4 ;  /* 0x0000000400047308 */ /* 0x000e240000001000 */
[----:B0-----:R-:W-:-:S04]  /*1490*/  FMUL R3, R3, R4 ;  /* 0x0000000403037220 */ /* 0x001fc80000400000 */
[----:B------:R-:W-:-:S04]  /*14a0*/  VIADD R3, R3, 0x2 ;  /* 0x0000000203037836 */ /* 0x000fc80000000000 */
[----:B------:R-:W-:Y:S01]  /*14b0*/  FMUL.RZ R0, R0, R3 ;  /* 0x0000000300007220 */ /* 0x000fe2000040c000 */
[----:B------:R-:W-:-:S05]  /*14c0*/  HFMA2 R3, -RZ, RZ, 0, 0 ;  /* 0x00000000ff037431 */ /* 0x000fca00000001ff */
[----:B------:R-:W0:Y:S02]  /*14d0*/  F2I.U32.TRUNC.NTZ R0, R0 ;  /* 0x0000000000007305 */ /* 0x000e24000020f000 */
[----:B0-----:R-:W-:Y:S02]  /*14e0*/  LOP3.LUT R12, R0, 0xffff, RZ, 0xc0, !PT ;  /* 0x0000ffff000c7812 */ /* 0x001fe400078ec0ff */
[----:B------:R-:W-:Y:S01]  /*14f0*/  @!P0 MOV R12, 0xffffffff ;  /* 0xffffffff000c8802 */ /* 0x000fe20000000f00 */
[----:B------:R-:W-:Y:S06]  /*1500*/  RET.REL.NODEC R2 `(_Z34stitch_kernel_UV_with_h_matrix_invPPhPiS_iiiiiPf) ;  /* 0xffffffe802bc7950 */ /* 0x000fec0003c3ffff */
        .weak           $__internal_1_$__cuda_sm3x_div_rn_noftz_f32_slowpath
        .type           $__internal_1_$__cuda_sm3x_div_rn_noftz_f32_slowpath,@function
        .size           $__internal_1_$__cuda_sm3x_div_rn_noftz_f32_slowpath,(.L_x_75 - $__internal_1_$__cuda_sm3x_div_rn_noftz_f32_slowpath)
$__internal_1_$__cuda_sm3x_div_rn_noftz_f32_slowpath:
[----:B------:R-:W-:Y:S01]  /*1510*/  SHF.R.U32.HI R20, RZ, 0x17, R25 ;  /* 0x00000017ff147819 */ /* 0x000fe20000011619 */
[----:B------:R-:W-:Y:S01]  /*1520*/  BSSY.RECONVERGENT B2, `(.L_x_26) ;  /* 0x0000063000027945 */ /* 0x000fe20003800200 */
[----:B------:R-:W-:Y:S02]  /*1530*/  SHF.R.U32.HI R24, RZ, 0x17, R0 ;  /* 0x00000017ff187819 */ /* 0x000fe40000011600 */
[----:B------:R-:W-:Y:S02]  /*1540*/  LOP3.LUT R20, R20, 0xff, RZ, 0xc0, !PT ;  /* 0x000000ff14147812 */ /* 0x000fe400078ec0ff */
[----:B------:R-:W-:-:S03]  /*1550*/  LOP3.LUT R24, R24, 0xff, RZ, 0xc0, !PT ;  /* 0x000000ff18187812 */ /* 0x000fc600078ec0ff */
[----:B------:R-:W-:Y:S01]  /*1560*/  VIADD R22, R20, 0xffffffff ;  /* 0xffffffff14167836 */ /* 0x000fe20000000000 */
[----:B------:R-:W-:-:S04]  /*1570*/  IADD3 R23, PT, PT, R24, -0x1, RZ ;  /* 0xffffffff18177810 */ /* 0x000fc80007ffe0ff */
[----:B------:R-:W-:-:S04]  /*1580*/  ISETP.GT.U32.AND P0, PT, R22, 0xfd, PT ;  /* 0x000000fd1600780c */ /* 0x000fc80003f04070 */
[----:B------:R-:W-:-:S13]  /*1590*/  ISETP.GT.U32.OR P0, PT, R23, 0xfd, P0 ;  /* 0x000000fd1700780c */ /* 0x000fda0000704470 */
[----:B------:R-:W-:Y:S01]  /*15a0*/  @!P0 IMAD.MOV.U32 R21, RZ, RZ, RZ ;  /* 0x000000ffff158224 */ /* 0x000fe200078e00ff */
[----:B------:R-:W-:Y:S06]  /*15b0*/  @!P0 BRA `(.L_x_27) ;  /* 0x00000000005c8947 */ /* 0x000fec0003800000 */
[----:B------:R-:W-:Y:S02]  /*15c0*/  FSETP.GTU.FTZ.AND P0, PT, |R0|, +INF , PT ;  /* 0x7f8000000000780b */ /* 0x000fe40003f1c200 */
[----:B------:R-:W-:-:S04]  /*15d0*/  FSETP.GTU.FTZ.AND P1, PT, |R25|, +INF , PT ;  /* 0x7f8000001900780b */ /* 0x000fc80003f3c200 */
[----:B------:R-:W-:-:S13]  /*15e0*/  PLOP3.LUT P0, PT, P0, P1, PT, 0xf8, 0x8f ;  /* 0x00000000008f781c */ /* 0x000fda0000703f70 */
[----:B------:R-:W-:Y:S05]  /*15f0*/  @P0 BRA `(.L_x_28) ;  /* 0x0000000400500947 */ /* 0x000fea0003800000 */
[----:B------:R-:W-:-:S13]  /*1600*/  LOP3.LUT P0, RZ, R25, 0x7fffffff, R0, 0xc8, !PT ;  /* 0x7fffffff19ff7812 */ /* 0x000fda000780c800 */
[----:B------:R-:W-:Y:S05]  /*1610*/  @!P0 BRA `(.L_x_29) ;  /* 0x0000000400408947 */ /* 0x000fea0003800000 */
[C---:B------:R-:W-:Y:S02]  /*1620*/  FSETP.NEU.FTZ.AND P2, PT, |R0|.reuse, +INF , PT ;  /* 0x7f8000000000780b */ /* 0x040fe40003f5d200 */
[----:B------:R-:W-:Y:S02]  /*1630*/  FSETP.NEU.FTZ.AND P1, PT, |R25|, +INF , PT ;  /* 0x7f8000001900780b */ /* 0x000fe40003f3d200 */
[----:B------:R-:W-:-:S11]  /*1640*/  FSETP.NEU.FTZ.AND P0, PT, |R0|, +INF , PT ;  /* 0x7f8000000000780b */ /* 0x000fd60003f1d200 */
[----:B------:R-:W-:Y:S05]  /*1650*/  @!P1 BRA !P2, `(.L_x_29) ;  /* 0x0000000400309947 */ /* 0x000fea0005000000 */
[----:B------:R-:W-:-:S04]  /*1660*/  LOP3.LUT P2, RZ, R0, 0x7fffffff, RZ, 0xc0, !PT ;  /* 0x7fffffff00ff7812 */ /* 0x000fc8000784c0ff */
[----:B------:R-:W-:-:S13]  /*1670*/  PLOP3.LUT P1, PT, P1, P2, PT, 0x2f, 0xf2 ;  /* 0x0000000000f2781c */ /* 0x000fda0000f24577 */
[----:B------:R-:W-:Y:S05]  /*1680*/  @P1 BRA `(.L_x_30) ;  /* 0x00000004001c1947 */ /* 0x000fea0003800000 */
[----:B------:R-:W-:-:S04]  /*1690*/  LOP3.LUT P1, RZ, R25, 0x7fffffff, RZ, 0xc0, !PT ;  /* 0x7fffffff19ff7812 */ /* 0x000fc8000782c0ff */
[----:B------:R-:W-:-:S13]  /*16a0*/  PLOP3.LUT P0, PT, P0, P1, PT, 0x2f, 0xf2 ;  /* 0x0000000000f2781c */ /* 0x000fda0000702577 */
[----:B------:R-:W-:Y:S05]  /*16b0*/  @P0 BRA `(.L_x_31) ;  /* 0x0000000400040947 */ /* 0x000fea0003800000 */
[----:B------:R-:W-:Y:S02]  /*16c0*/  ISETP.GE.AND P0, PT, R23, RZ, PT ;  /* 0x000000ff1700720c */ /* 0x000fe40003f06270 */
[----:B------:R-:W-:-:S11]  /*16d0*/  ISETP.GE.AND P1, PT, R22, RZ, PT ;  /* 0x000000ff1600720c */ /* 0x000fd60003f26270 */
[----:B------:R-:W-:Y:S01]  /*16e0*/  @P0 MOV R21, RZ ;  /* 0x000000ff00150202 */ /* 0x000fe20000000f00 */
[----:B------:R-:W-:Y:S02]  /*16f0*/  @!P0 IMAD.MOV.U32 R21, RZ, RZ, -0x40 ;  /* 0xffffffc0ff158424 */ /* 0x000fe400078e00ff */
[----:B------:R-:W-:Y:S01]  /*1700*/  @!P0 FFMA R0, R0, 1.84467440737095516160e+19, RZ ;  /* 0x5f80000000008823 */ /* 0x000fe200000000ff */
[----:B------:R-:W-:Y:S02]  /*1710*/  @!P1 FFMA R25, R25, 1.84467440737095516160e+19, RZ ;  /* 0x5f80000019199823 */ /* 0x000fe400000000ff */
[----:B------:R-:W-:-:S07]  /*1720*/  @!P1 IADD3 R21, PT, PT, R21, 0x40, RZ ;  /* 0x0000004015159810 */ /* 0x000fce0007ffe0ff */
.L_x_27:
[----:B------:R-:W-:Y:S01]  /*1730*/  LEA R23, R20, 0xc0800000, 0x17 ;  /* 0xc080000014177811 */ /* 0x000fe200078eb8ff */
[----:B------:R-:W-:Y:S01]  /*1740*/  BSSY.RECONVERGENT B3, `(.L_x_32) ;  /* 0x0000036000037945 */ /* 0x000fe20003800200 */
[----:B------:R-:W-:-:S03]  /*1750*/  IADD3 R24, PT, PT, R24, -0x7f, RZ ;  /* 0xffffff8118187810 */ /* 0x000fc60007ffe0ff */
[----:B------:R-:W-:Y:S02]  /*1760*/  IMAD.IADD R23, R25, 0x1, -R23 ;  /* 0x0000000119177824 */ /* 0x000fe400078e0a17 */
[C---:B------:R-:W-:Y:S01]  /*1770*/  IMAD R0, R24.reuse, -0x800000, R0 ;  /* 0xff80000018007824 */ /* 0x040fe200078e0200 */
[----:B------:R-:W-:Y:S01]  /*1780*/  IADD3 R24, PT, PT, R24, 0x7f, -R20 ;  /* 0x0000007f18187810 */ /* 0x000fe20007ffe814 */
[----:B------:R0:W1:Y:S04]  /*1790*/  MUFU.RCP R22, R23 ;  /* 0x0000001700167308 */ /* 0x0000680000001000 */
[----:B------:R-:W-:Y:S02]  /*17a0*/  IMAD.IADD R21, R24, 0x1, R21 ;  /* 0x0000000118157824 */ /* 0x000fe400078e0215 */
[----:B0-----:R-:W-:-:S04]  /*17b0*/  FADD.FTZ R23, -R23, -RZ ;  /* 0x800000ff17177221 */ /* 0x001fc80000010100 */
[----:B-1----:R-:W-:-:S04]  /*17c0*/  FFMA R25, R22, R23, 1 ;  /* 0x3f80000016197423 */ /* 0x002fc80000000017 */
[----:B------:R-:W-:-:S04]  /*17d0*/  FFMA R22, R22, R25, R22 ;  /* 0x0000001916167223 */ /* 0x000fc80000000016 */
[----:B------:R-:W-:-:S04]  /*17e0*/  FFMA R25, R0, R22, RZ ;  /* 0x0000001600197223 */ /* 0x000fc800000000ff */
[----:B------:R-:W-:-:S04]  /*17f0*/  FFMA R26, R23, R25, R0 ;  /* 0x00000019171a7223 */ /* 0x000fc80000000000 */
[----:B------:R-:W-:-:S04]  /*1800*/  FFMA R26, R22, R26, R25 ;  /* 0x0000001a161a7223 */ /* 0x000fc80000000019 */
[----:B------:R-:W-:-:S04]  /*1810*/  FFMA R0, R23, R26, R0 ;  /* 0x0000001a17007223 */ /* 0x000fc80000000000 */
[----:B------:R-:W-:-:S05]  /*1820*/  FFMA R23, R22, R0, R26 ;  /* 0x0000000016177223 */ /* 0x000fca000000001a */
[----:B------:R-:W-:-:S04]  /*1830*/  SHF.R.U32.HI R20, RZ, 0x17, R23 ;  /* 0x00000017ff147819 */ /* 0x000fc80000011617 */
[----:B------:R-:W-:-:S04]  /*1840*/  LOP3.LUT R20, R20, 0xff, RZ, 0xc0, !PT ;  /* 0x000000ff14147812 */ /* 0x000fc800078ec0ff */
[----:B------:R-:W-:-:S05]  /*1850*/  IADD3 R20, PT, PT, R20, R21, RZ ;  /* 0x0000001514147210 */ /* 0x000fca0007ffe0ff */
[----:B------:R-:W-:-:S05]  /*1860*/  VIADD R24, R20, 0xffffffff ;  /* 0xffffffff14187836 */ /* 0x000fca0000000000 */
[----:B------:R-:W-:-:S13]  /*1870*/  ISETP.GE.U32.AND P0, PT, R24, 0xfe, PT ;  /* 0x000000fe1800780c */ /* 0x000fda0003f06070 */
[----:B------:R-:W-:Y:S05]  /*1880*/  @!P0 BRA `(.L_x_33) ;  /* 0x0000000000808947 */ /* 0x000fea0003800000 */
[----:B------:R-:W-:-:S13]  /*1890*/  ISETP.GT.AND P0, PT, R20, 0xfe, PT ;  /* 0x000000fe1400780c */ /* 0x000fda0003f04270 */
[----:B------:R-:W-:Y:S05]  /*18a0*/  @P0 BRA `(.L_x_34) ;  /* 0x00000000006c0947 */ /* 0x000fea0003800000 */
[----:B------:R-:W-:-:S13]  /*18b0*/  ISETP.GE.AND P0, PT, R20, 0x1, PT ;  /* 0x000000011400780c */ /* 0x000fda0003f06270 */
[----:B------:R-:W-:Y:S05]  /*18c0*/  @P0 BRA `(.L_x_35) ;  /* 0x0000000000740947 */ /* 0x000fea0003800000 */
[----:B------:R-:W-:Y:S02]  /*18d0*/  ISETP.GE.AND P0, PT, R20, -0x18, PT ;  /* 0xffffffe81400780c */ /* 0x000fe40003f06270 */
[----:B------:R-:W-:-:S11]  /*18e0*/  LOP3.LUT R23, R23, 0x80000000, RZ, 0xc0, !PT ;  /* 0x8000000017177812 */ /* 0x000fd600078ec0ff */
[----:B------:R-:W-:Y:S05]  /*18f0*/  @!P0 BRA `(.L_x_35) ;  /* 0x0000000000688947 */ /* 0x000fea0003800000 */
[CCC-:B------:R-:W-:Y:S01]  /*1900*/  FFMA.RZ R21, R22.reuse, R0.reuse, R26.reuse ;  /* 0x0000000016157223 */ /* 0x1c0fe2000000c01a */
[CCC-:B------:R-:W-:Y:S01]  /*1910*/  FFMA.RP R24, R22.reuse, R0.reuse, R26.reuse ;  /* 0x0000000016187223 */ /* 0x1c0fe2000000801a */
[----:B------:R-:W-:Y:S01]  /*1920*/  FFMA.RM R22, R22, R0, R26 ;  /* 0x0000000016167223 */ /* 0x000fe2000000401a */
[C---:B------:R-:W-:Y:S02]  /*1930*/  IADD3 R0, PT, PT, R20.reuse, 0x20, RZ ;  /* 0x0000002014007810 */ /* 0x040fe40007ffe0ff */
[----:B------:R-:W-:Y:S02]  /*1940*/  LOP3.LUT R21, R21, 0x7fffff, RZ, 0xc0, !PT ;  /* 0x007fffff15157812 */ /* 0x000fe400078ec0ff */
[C---:B------:R-:W-:Y:S02]  /*1950*/  ISETP.NE.AND P2, PT, R20.reuse, RZ, PT ;  /* 0x000000ff1400720c */ /* 0x040fe40003f45270 */
[----:B------:R-:W-:Y:S02]  /*1960*/  LOP3.LUT R21, R21, 0x800000, RZ, 0xfc, !PT ;  /* 0x0080000015157812 */ /* 0x000fe400078efcff */
[----:B------:R-:W-:Y:S01]  /*1970*/  ISETP.NE.AND P1, PT, R20, RZ, PT ;  /* 0x000000ff1400720c */ /* 0x000fe20003f25270 */
[----:B------:R-:W-:Y:S01]  /*1980*/  IMAD.MOV R20, RZ, RZ, -R20 ;  /* 0x000000ffff147224 */ /* 0x000fe200078e0a14 */
[----:B------:R-:W-:-:S02]  /*1990*/  SHF.L.U32 R0, R21, R0, RZ ;  /* 0x0000000015007219 */ /* 0x000fc400000006ff */
[----:B------:R-:W-:Y:S02]  /*19a0*/  FSETP.NEU.FTZ.AND P0, PT, R24, R22, PT ;  /* 0x000000161800720b */ /* 0x000fe40003f1d000 */
[----:B------:R-:W-:Y:S02]  /*19b0*/  SEL R20, R20, RZ, P2 ;  /* 0x000000ff14147207 */ /* 0x000fe40001000000 */
[----:B------:R-:W-:Y:S02]  /*19c0*/  ISETP.NE.AND P1, PT, R0, RZ, P1 ;  /* 0x000000ff0000720c */ /* 0x000fe40000f25270 */
[----:B------:R-:W-:Y:S02]  /*19d0*/  SHF.R.U32.HI R21, RZ, R20, R21 ;  /* 0x00000014ff157219 */ /* 0x000fe40000011615 */
[----:B------:R-:W-:Y:S02]  /*19e0*/  PLOP3.LUT P0, PT, P0, P1, PT, 0xf8, 0x8f ;  /* 0x00000000008f781c */ /* 0x000fe40000703f70 */
[----:B------:R-:W-:-:S02]  /*19f0*/  SHF.R.U32.HI R20, RZ, 0x1, R21 ;  /* 0x00000001ff147819 */ /* 0x000fc40000011615 */
[----:B------:R-:W-:-:S04]  /*1a00*/  SEL R0, RZ, 0x1, !P0 ;  /* 0x00000001ff007807 */ /* 0x000fc80004000000 */
[----:B------:R-:W-:-:S04]  /*1a10*/  LOP3.LUT R0, R0, 0x1, R20, 0xf8, !PT ;  /* 0x0000000100007812 */ /* 0x000fc800078ef814 */
[----:B------:R-:W-:-:S04]  /*1a20*/  LOP3.LUT R0, R0, R21, RZ, 0xc0, !PT ;  /* 0x0000001500007212 */ /* 0x000fc800078ec0ff */
[----:B------:R-:W-:-:S04]  /*1a30*/  IADD3 R0, PT, PT, R20, R0, RZ ;  /* 0x0000000014007210 */ /* 0x000fc80007ffe0ff */
[----:B------:R-:W-:Y:S01]  /*1a40*/  LOP3.LUT R23, R0, R23, RZ, 0xfc, !PT ;  /* 0x0000001700177212 */ /* 0x000fe200078efcff */
[----:B------:R-:W-:Y:S06]  /*1a50*/  BRA `(.L_x_35) ;  /* 0x0000000000107947 */ /* 0x000fec0003800000 */
.L_x_34:
[----:B------:R-:W-:-:S04]  /*1a60*/  LOP3.LUT R23, R23, 0x80000000, RZ, 0xc0, !PT ;  /* 0x8000000017177812 */ /* 0x000fc800078ec0ff */
[----:B------:R-:W-:Y:S01]  /*1a70*/  LOP3.LUT R23, R23, 0x7f800000, RZ, 0xfc, !PT ;  /* 0x7f80000017177812 */ /* 0x000fe200078efcff */
[----:B------:R-:W-:Y:S06]  /*1a80*/  BRA `(.L_x_35) ;  /* 0x0000000000047947 */ /* 0x000fec0003800000 */
.L_x_33:
[----:B------:R-:W-:-:S07]  /*1a90*/  IMAD R23, R21, 0x800000, R23 ;  /* 0x0080000015177824 */ /* 0x000fce00078e0217 */
.L_x_35:
[----:B------:R-:W-:Y:S05]  /*1aa0*/  BSYNC.RECONVERGENT B3 ;  /* 0x0000000000037941 */ /* 0x000fea0003800200 */
.L_x_32:
[----:B------:R-:W-:Y:S01]  /*1ab0*/  MOV R0, R23 ;  /* 0x0000001700007202 */ /* 0x000fe20000000f00 */
[----:B------:R-:W-:Y:S06]  /*1ac0*/  BRA `(.L_x_36) ;  /* 0x0000000000207947 */ /* 0x000fec0003800000 */
.L_x_31:
[----:B------:R-:W-:-:S04]  /*1ad0*/  LOP3.LUT R0, R25, 0x80000000, R0, 0x48, !PT ;  /* 0x8000000019007812 */ /* 0x000fc800078e4800 */
[----:B------:R-:W-:Y:S01]  /*1ae0*/  LOP3.LUT R0, R0, 0x7f800000, RZ, 0xfc, !PT ;  /* 0x7f80000000007812 */ /* 0x000fe200078efcff */
[----:B------:R-:W-:Y:S06]  /*1af0*/  BRA `(.L_x_36) ;  /* 0x0000000000147947 */ /* 0x000fec0003800000 */
.L_x_30:
[----:B------:R-:W-:Y:S01]  /*1b00*/  LOP3.LUT R0, R25, 0x80000000, R0, 0x48, !PT ;  /* 0x8000000019007812 */ /* 0x000fe200078e4800 */
[----:B------:R-:W-:Y:S06]  /*1b10*/  BRA `(.L_x_36) ;  /* 0x00000000000c7947 */ /* 0x000fec0003800000 */
.L_x_29:
[----:B------:R-:W0:Y:S01]  /*1b20*/  MUFU.RSQ R0, -QNAN ;  /* 0xffc0000000007908 */ /* 0x000e220000001400 */
[----:B------:R-:W-:Y:S05]  /*1b30*/  BRA `(.L_x_36) ;  /* 0x0000000000047947 */ /* 0x000fea0003800000 */
.L_x_28:
[----:B------:R-:W-:-:S07]  /*1b40*/  FADD.FTZ R0, R0, R25 ;  /* 0x0000001900007221 */ /* 0x000fce0000010000 */
.L_x_36:
[----:B------:R-:W-:Y:S05]  /*1b50*/  BSYNC.RECONVERGENT B2 ;  /* 0x0000000000027941 */ /* 0x000fea0003800200 */
.L_x_26:
[----:B------:R-:W-:Y:S02]  /*1b60*/  HFMA2 R21, -RZ, RZ, 0, 0 ;  /* 0x00000000ff157431 */ /* 0x000fe400000001ff */
[----:B------:R-:W-:-:S04]  /*1b70*/  IMAD.MOV.U32 R20, RZ, RZ, R11 ;  /* 0x000000ffff147224 */ /* 0x000fc800078e000b */
[----:B0-----:R-:W-:Y:S05]  /*1b80*/  RET.REL.NODEC R20 `(_Z34stitch_kernel_UV_with_h_matrix_invPPhPiS_iiiiiPf) ;  /* 0xffffffe4141c7950 */ /* 0x001fea0003c3ffff */
.L_x_37:
[----:B------:R-:W-:-:S00]  /*1b90*/  BRA `(.L_x_37) ;  /* 0xfffffffc00fc7947 */ /* 0x000fc0000383ffff */
[----:B------:R-:W-:-:S00]  /*1ba0*/  NOP ;  /* 0x0000000000007918 */ /* 0x000fc00000000000 */
        /* <DEDUP_REMOVED lines=13> */
.L_x_75:


//--------------------- .text._Z33stitch_kernel_Y_with_h_matrix_invPPhPiS_iiiiiPf --------------------------
	.section	.text._Z33stitch_kernel_Y_with_h_matrix_invPPhPiS_iiiiiPf,"ax",@progbits
	.align	128
        .global         _Z33stitch_kernel_Y_with_h_matrix_invPPhPiS_iiiiiPf
        .type           _Z33stitch_kernel_Y_with_h_matrix_invPPhPiS_iiiiiPf,@function
        .size           _Z33stitch_kernel_Y_with_h_matrix_invPPhPiS_iiiiiPf,(.L_x_77 - _Z33stitch_kernel_Y_with_h_matrix_invPPhPiS_iiiiiPf)
        .other          _Z33stitch_kernel_Y_with_h_matrix_invPPhPiS_iiiiiPf,@"STO_CUDA_ENTRY STV_DEFAULT"
_Z33stitch_kernel_Y_with_h_matrix_invPPhPiS_iiiiiPf:
.text._Z33stitch_kernel_Y_with_h_matrix_invPPhPiS_iiiiiPf:
        /* <DEDUP_REMOVED lines=9> */
[----:B0-----:R-:W-:-:S05]  /*0090*/  IMAD R9, R9, UR5, R0 ;  /* 0x0000000509097c24 */ /* 0x001fca000f8e0200 */
[----:B--2---:R-:W-:Y:S01]  /*00a0*/  ISETP.GE.AND P0, PT, R9, UR6, PT ;  /* 0x0000000609007c0c */ /* 0x004fe2000bf06270 */
[----:B-1----:R-:W-:-:S05]  /*00b0*/  IMAD R8, R8, UR4, R3 ;  /* 0x0000000408087c24 */ /* 0x002fca000f8e0203 */
[----:B---3--:R-:W-:-:S13]  /*00c0*/  ISETP.GE.OR P0, PT, R8, UR7, P0 ;  /* 0x0000000708007c0c */ /* 0x008fda0008706670 */
[----:B------:R-:W-:Y:S05]  /*00d0*/  @P0 EXIT ;  /* 0x000000000000094d */ /* 0x000fea0003800000 */
[----:B------:R-:W0:Y:S01]  /*00e0*/  LDCU UR4, c[0x0][0x39c] ;  /* 0x00007380ff0477ac */ /* 0x000e220008000800 */
[----:B------:R-:W-:Y:S02]  /*00f0*/  PRMT R5, RZ, 0x7610, R5 ;  /* 0x00007610ff057816 */ /* 0x000fe40000000005 */
[----:B------:R-:W-:Y:S01]  /*0100*/  PRMT R6, RZ, 0x7610, R6 ;  /* 0x00007610ff067816 */ /* 0x000fe20000000006 */
[----:B------:R-:W1:Y:S01]  /*0110*/  LDCU.64 UR8, c[0x0][0x358] ;  /* 0x00006b00ff0877ac */ /* 0x000e620008000a00 */
[----:B0-----:R-:W-:-:S09]  /*0120*/  UISETP.GE.AND UP0, UPT, UR4, 0x1, UPT ;  /* 0x000000010400788c */ /* 0x001fd2000bf06270 */
[----:B-1----:R-:W-:Y:S05]  /*0130*/  BRA.U !UP0, `(.L_x_38) ;  /* 0x0000000d08fc7547 */ /* 0x002fea000b800000 */
[----:B------:R-:W-:Y:S01]  /*0140*/  UISETP.NE.AND UP0, UPT, UR4, 0x1, UPT ;  /* 0x000000010400788c */ /* 0x000fe2000bf05270 */
[----:B------:R-:W-:Y:S01]  /*0150*/  VIADD R4, R8, 0xffffd300 ;  /* 0xffffd30008047836 */ /* 0x000fe20000000000 */
[----:B------:R-:W-:Y:S01]  /*0160*/  I2FP.F32.U32 R7, R9 ;  /* 0x0000000900077245 */ /* 0x000fe20000201000 */
[----:B------:R-:W-:Y:S01]  /*0170*/  IMAD.MOV.U32 R3, RZ, RZ, RZ ;  /* 0x000000ffff037224 */ /* 0x000fe200078e00ff */
[----:B------:R-:W-:Y:S02]  /*0180*/  PRMT R6, RZ, 0x7610, R6 ;  /* 0x00007610ff067816 */ /* 0x000fe40000000006 */
[----:B------:R-:W-:Y:S02]  /*0190*/  PRMT R5, RZ, 0x7610, R5 ;  /* 0x00007610ff057816 */ /* 0x000fe40000000005 */
[----:B------:R-:W-:Y:S01]  /*01a0*/  I2FP.F32.S32 R4, R4 ;  /* 0x0000000400047245 */ /* 0x000fe20000201400 */
[----:B------:R-:W-:Y:S06]  /*01b0*/  BRA.U !UP0, `(.L_x_39) ;  /* 0x0000000908947547 */ /* 0x000fec000b800000 */
[----:B------:R-:W0:Y:S01]  /*01c0*/  LDC.64 R18, c[0x0][0x3b0] ;  /* 0x0000ec00ff127b82 */ /* 0x000e220000000a00 */
[----:B------:R-:W-:Y:S01]  /*01d0*/  UMOV UR6, 0x9 ;  /* 0x0000000900067882 */ /* 0x000fe20000000000 */
[----:B------:R-:W-:Y:S01]  /*01e0*/  UIADD3 UR7, UPT, UPT, UR4, -0x2, URZ ;  /* 0xfffffffe04077890 */ /* 0x000fe2000fffe0ff */
[----:B------:R-:W-:Y:S01]  /*01f0*/  PRMT R6, RZ, 0x7610, R6 ;  /* 0x00007610ff067816 */ /* 0x000fe20000000006 */
[----:B------:R-:W-:Y:S02]  /*0200*/  ULOP3.LUT UR5, UR4, 0x7ffffffe, URZ, 0xc0, !UPT ;  /* 0x7ffffffe04057892 */ /* 0x000fe4000f8ec0ff */
[----:B------:R-:W-:Y:S02]  /*0210*/  UIMAD UR4, UR4, UR6, -0x9 ;  /* 0xfffffff7040474a4 */ /* 0x000fe4000f8e0206 */
[----:B------:R-:W1:Y:S01]  /*0220*/  LDC.64 R16, c[0x0][0x380] ;  /* 0x0000e000ff107b82 */ /* 0x000e620000000a00 */
[----:B------:R-:W-:Y:S01]  /*0230*/  MOV R3, UR7 ;  /* 0x0000000700037c02 */ /* 0x000fe20008000f00 */
[----:B------:R-:W2:Y:S02]  /*0240*/  LDCU UR11, c[0x0][0x3a8] ;  /* 0x00007500ff0b77ac */ /* 0x000ea40008000800 */
[----:B------:R-:W-:Y:S01]  /*0250*/  IMAD.U32 R2, RZ, RZ, UR4 ;  /* 0x00000004ff027e24 */ /* 0x000fe2000f8e00ff */
[----:B------:R-:W3:Y:S03]  /*0260*/  LDCU UR10, c[0x0][0x3a0] ;  /* 0x00007400ff0a77ac */ /* 0x000ee60008000800 */
[----:B------:R-:W4:Y:S01]  /*0270*/  LDC.64 R14, c[0x0][0x388] ;  /* 0x0000e200ff0e7b82 */ /* 0x000f220000000a00 */
[----:B------:R-:W-:-:S12]  /*0280*/  UIADD3 UR5, UPT, UPT, -UR5, URZ, URZ ;  /* 0x000000ff05057290 */ /* 0x000fd8000fffe1ff */
.L_x_53:
[----:B0-----:R-:W-:-:S05]  /*0290*/  IMAD.WIDE.U32 R28, R2, 0x4, R18 ;  /* 0x00000004021c7825 */ /* 0x001fca00078e0012 */
[----:B------:R-:W5:Y:S04]  /*02a0*/  LDG.E R0, desc[UR8][R28.64+0x1c] ;  /* 0x00001c081c007981 */ /* 0x000f68000c1e1900 */
[----:B------:R-:W2:Y:S04]  /*02b0*/  LDG.E R11, desc[UR8][R28.64+0x18] ;  /* 0x000018081c0b7981 */ /* 0x000ea8000c1e1900 */
[----:B------:R-:W3:Y:S01]  /*02c0*/  LDG.E R12, desc[UR8][R28.64+0x20] ;  /* 0x000020081c0c7981 */ /* 0x000ee2000c1e1900 */
[----:B------:R-:W-:Y:S01]  /*02d0*/  UIADD3 UR5, UPT, UPT, UR5, 0x2, URZ ;  /* 0x0000000205057890 */ /* 0x000fe2000fffe0ff */
[----:B------:R-:W-:Y:S01]  /*02e0*/  BSSY.RECONVERGENT B0, `(.L_x_40) ;  /* 0x0000031000007945 */ /* 0x000fe20003800200 */
[----:B------:R-:W-:-:S02]  /*02f0*/  HFMA2 R23, -RZ, RZ, -3.748046875, 0 ;  /* 0xc37f0000ff177431 */ /* 0x000fc400000001ff */
[----:B------:R-:W-:Y:S01]  /*0300*/  UISETP.NE.AND UP0, UPT, UR5, URZ, UPT ;  /* 0x000000ff0500728c */ /* 0x000fe2000bf05270 */
[----:B-----5:R-:W-:-:S04]  /*0310*/  FMUL R13, R7, R0 ;  /* 0x00000000070d7220 */ /* 0x020fc80000400000 */
[----:B--2---:R-:W-:Y:S01]  /*0320*/  FFMA R11, R4, R11, R13 ;  /* 0x0000000b040b7223 */ /* 0x004fe2000000000d */
[----:B------:R-:W-:-:S03]  /*0330*/  IMAD.MOV.U32 R13, RZ, RZ, -0x3c810000 ;  /* 0xc37f0000ff0d7424 */ /* 0x000fc600078e00ff */
[----:B---3--:R-:W-:-:S05]  /*0340*/  FADD R12, R11, R12 ;  /* 0x0000000c0b0c7221 */ /* 0x008fca0000000000 */
[----:B------:R-:W-:-:S13]  /*0350*/  FSETP.GEU.AND P0, PT, |R12|, 9.9999999747524270788e-07, PT ;  /* 0x358637bd0c00780b */ /* 0x000fda0003f0e200 */
[----:B------:R-:W-:Y:S05]  /*0360*/  @!P0 BRA `(.L_x_41) ;  /* 0x0000000000a08947 */ /* 0x000fea0003800000 */
[----:B------:R-:W2:Y:S04]  /*0370*/  LDG.E R0, desc[UR8][R28.64+0x4] ;  /* 0x000004081c007981 */ /* 0x000ea8000c1e1900 */
[----:B------:R-:W3:Y:S04]  /*0380*/  LDG.E R11, desc[UR8][R28.64] ;  /* 0x000000081c0b7981 */ /* 0x000ee8000c1e1900 */
[----:B------:R-:W5:Y:S01]  /*0390*/  LDG.E R10, desc[UR8][R28.64+0x8] ;  /* 0x000008081c0a7981 */ /* 0x000f62000c1e1900 */
[----:B------:R-:W0:Y:S01]  /*03a0*/  MUFU.RCP R21, R12 ;  /* 0x0000000c00157308 */ /* 0x000e220000001000 */
[----:B------:R-:W-:Y:S01]  /*03b0*/  BSSY.RECONVERGENT B1, `(.L_x_42) ;  /* 0x000000f000017945 */ /* 0x000fe20003800200 */
[----:B--2---:R-:W-:Y:S01]  /*03c0*/  FMUL R13, R7, R0 ;  /* 0x00000000070d7220 */ /* 0x004fe20000400000 */
[----:B0-----:R-:W-:-:S03]  /*03d0*/  FFMA R0, -R12, R21, 1 ;  /* 0x3f8000000c007423 */ /* 0x001fc60000000115 */
[----:B---3--:R-:W-:Y:S01]  /*03e0*/  FFMA R11, R4, R11, R13 ;  /* 0x0000000b040b7223 */ /* 0x008fe2000000000d */
[----:B------:R-:W-:-:S03]  /*03f0*/  FFMA R0, R21, R0, R21 ;  /* 0x0000000015007223 */ /* 0x000fc60000000015 */
[----:B-----5:R-:W-:-:S04]  /*0400*/  FADD R27, R11, R10 ;  /* 0x0000000a0b1b7221 */ /* 0x020fc80000000000 */
[----:B------:R-:W0:Y:S01]  /*0410*/  FCHK P0, R27, R12 ;  /* 0x0000000c1b007302 */ /* 0x000e220000000000 */
[----:B------:R-:W-:-:S04]  /*0420*/  FFMA R13, R27, R0, RZ ;  /* 0x000000001b0d7223 */ /* 0x000fc800000000ff */
[----:B------:R-:W-:-:S04]  /*0430*/  FFMA R10, -R12, R13, R27 ;  /* 0x0000000d0c0a7223 */ /* 0x000fc8000000011b */
[----:B------:R-:W-:Y:S01]  /*0440*/  FFMA R13, R0, R10, R13 ;  /* 0x0000000a000d7223 */ /* 0x000fe2000000000d */
[----:B0-----:R-:W-:Y:S06]  /*0450*/  @!P0 BRA `(.L_x_43) ;  /* 0x0000000000108947 */ /* 0x001fec0003800000 */
[----:B------:R-:W-:Y:S01]  /*0460*/  IMAD.MOV.U32 R24, RZ, RZ, R12 ;  /* 0x000000ffff187224 */ /* 0x000fe200078e000c */
[----:B------:R-:W-:-:S07]  /*0470*/  MOV R10, 0x490 ;  /* 0x00000490000a7802 */ /* 0x000fce0000000f00 */
[----:B-1--4-:R-:W-:Y:S05]  /*0480*/  CALL.REL.NOINC `($__internal_3_$__cuda_sm3x_div_rn_noftz_f32_slowpath) ;  /* 0x0000000c00b87944 */ /* 0x012fea0003c00000 */
[----:B------:R-:W-:-:S07]  /*0490*/  IMAD.MOV.U32 R13, RZ, RZ, R0 ;  /* 0x000000ffff0d7224 */ /* 0x000fce00078e0000 */
.L_x_43:
[----:B------:R-:W-:Y:S05]  /*04a0*/  BSYNC.RECONVERGENT B1 ;  /* 0x0000000000017941 */ /* 0x000fea0003800200 */
.L_x_42:
        /* <DEDUP_REMOVED lines=15> */
[----:B------:R-:W-:Y:S02]  /*05a0*/  MOV R24, R12 ;  /* 0x0000000c00187202 */ /* 0x000fe40000000f00 */
[----:B------:R-:W-:-:S07]  /*05b0*/  MOV R10, 0x5d0 ;  /* 0x000005d0000a7802 */ /* 0x000fce0000000f00 */
[----:B-1--4-:R-:W-:Y:S05]  /*05c0*/  CALL.REL.NOINC `($__internal_3_$__cuda_sm3x_div_rn_noftz_f32_slowpath) ;  /* 0x0000000c00687944 */ /* 0x012fea0003c00000 */
.L_x_45:
[----:B------:R-:W-:Y:S05]  /*05d0*/  BSYNC.RECONVERGENT B1 ;  /* 0x0000000000017941 */ /* 0x000fea0003800200 */
.L_x_44:
[----:B------:R-:W-:-:S07]  /*05e0*/  IMAD.MOV.U32 R23, RZ, RZ, R0 ;  /* 0x000000ffff177224 */ /* 0x000fce00078e0000 */
.L_x_41:
[----:B------:R-:W-:Y:S05]  /*05f0*/  BSYNC.RECONVERGENT B0 ;  /* 0x0000000000007941 */ /* 0x000fea0003800200 */
.L_x_40:
[----:B------:R-:W0:Y:S01]  /*0600*/  F2I.NTZ R0, R13 ;  /* 0x0000000d00007305 */ /* 0x000e220000203100 */
[----:B------:R-:W2:Y:S07]  /*0610*/  LDC.64 R20, c[0x0][0x388] ;  /* 0x0000e200ff147b82 */ /* 0x000eae0000000a00 */
[----:B------:R-:W3:Y:S01]  /*0620*/  F2I.NTZ R23, R23 ;  /* 0x0000001700177305 */ /* 0x000ee20000203100 */
[----:B------:R-:W5:Y:S01]  /*0630*/  LDC.64 R10, c[0x0][0x380] ;  /* 0x0000e000ff0a7b82 */ /* 0x000f620000000a00 */
[----:B0-----:R-:W-:-:S04]  /*0640*/  ISETP.GE.AND P0, PT, R0, UR10, PT ;  /* 0x0000000a00007c0c */ /* 0x001fc8000bf06270 */
[----:B------:R-:W-:Y:S02]  /*0650*/  ISETP.GT.AND P0, PT, R0, -0x1, !P0 ;  /* 0xffffffff0000780c */ /* 0x000fe40004704270 */
[----:B---3--:R-:W-:-:S04]  /*0660*/  ISETP.GE.AND P1, PT, R23, UR11, PT ;  /* 0x0000000b17007c0c */ /* 0x008fc8000bf26270 */
[----:B------:R-:W-:-:S04]  /*0670*/  ISETP.GT.AND P1, PT, R23, -0x1, !P1 ;  /* 0xffffffff1700780c */ /* 0x000fc80004f24270 */
[----:B------:R-:W-:-:S13]  /*0680*/  PLOP3.LUT P0, PT, P0, P1, PT, 0x80, 0x8 ;  /* 0x000000000008781c */ /* 0x000fda0000703070 */
[----:B------:R-:W-:-:S04]  /*0690*/  @P0 VIADD R25, R3, 0x1 ;  /* 0x0000000103190836 */ /* 0x000fc80000000000 */
[----:B--2---:R-:W-:-:S04]  /*06a0*/  @P0 IMAD.WIDE.U32 R20, R25, 0x4, R20 ;  /* 0x0000000419140825 */ /* 0x004fc800078e0014 */
[----:B-----5:R-:W-:Y:S02]  /*06b0*/  @P0 IMAD.WIDE.U32 R10, R25, 0x8, R10 ;  /* 0x00000008190a0825 */ /* 0x020fe400078e000a */
[----:B------:R-:W2:Y:S04]  /*06c0*/  @P0 LDG.E R20, desc[UR8][R20.64] ;  /* 0x0000000814140981 */ /* 0x000ea8000c1e1900 */
[----:B------:R-:W3:Y:S01]  /*06d0*/  @P0 LDG.E.64 R10, desc[UR8][R10.64] ;  /* 0x000000080a0a0981 */ /* 0x000ee2000c1e1b00 */
[----:B------:R-:W-:-:S05]  /*06e0*/  IADD3 R13, PT, PT, R2, -0x9, RZ ;  /* 0xfffffff7020d7810 */ /* 0x000fca0007ffe0ff */
[----:B------:R-:W-:-:S05]  /*06f0*/  IMAD.WIDE.U32 R12, R13, 0x4, R18 ;  /* 0x000000040d0c7825 */ /* 0x000fca00078e0012 */
[----:B------:R-:W5:Y:S04]  /*0700*/  LDG.E R25, desc[UR8][R12.64+0x18] ;  /* 0x000018080c197981 */ /* 0x000f68000c1e1900 */
[----:B------:R-:W4:Y:S01]  /*0710*/  LDG.E R24, desc[UR8][R12.64+0x20] ;  /* 0x000020080c187981 */ /* 0x000f22000c1e1900 */
[----:B--2---:R-:W-:-:S03]  /*0720*/  @P0 IMAD R23, R23, R20, R0 ;  /* 0x0000001417170224 */ /* 0x004fc600078e0200 */
[----:B------:R-:W2:Y:S02]  /*0730*/  LDG.E R0, desc[UR8][R12.64+0x1c] ;  /* 0x00001c080c007981 */ /* 0x000ea4000c1e1900 */
[----:B---3--:R-:W-:-:S04]  /*0740*/  @P0 IADD3 R26, P1, PT, R10, R23, RZ ;  /* 0x000000170a1a0210 */ /* 0x008fc80007f3e0ff */
[----:B------:R-:W-:-:S05]  /*0750*/  @P0 LEA.HI.X.SX32 R27, R23, R11, 0x1, P1 ;  /* 0x0000000b171b0211 */ /* 0x000fca00008f0eff */
[----:B------:R-:W3:Y:S01]  /*0760*/  @P0 LDG.E.U8 R26, desc[UR8][R26.64] ;  /* 0x000000081a1a0981 */ /* 0x000ee2000c1e1100 */
[----:B------:R-:W-:Y:S01]  /*0770*/  @P0 VIADD R10, R6, 0x1 ;  /* 0x00000001060a0836 */ /* 0x000fe20000000000 */
[----:B------:R-:W-:Y:S01]  /*0780*/  BSSY.RECONVERGENT B0, `(.L_x_46) ;  /* 0x0000030000007945 */ /* 0x000fe20003800200 */
[----:B------:R-:W-:-:S03]  /*0790*/  HFMA2 R23, -RZ, RZ, -3.748046875, 0 ;  /* 0xc37f0000ff177431 */ /* 0x000fc600000001ff */
[----:B------:R-:W-:Y:S01]  /*07a0*/  @P0 PRMT R6, R10, 0x7610, R6 ;  /* 0x000076100a060816 */ /* 0x000fe20000000006 */
[----:B--2---:R-:W-:-:S04]  /*07b0*/  FMUL R21, R7, R0 ;  /* 0x0000000007157220 */ /* 0x004fc80000400000 */
[----:B-----5:R-:W-:-:S04]  /*07c0*/  FFMA R21, R4, R25, R21 ;  /* 0x0000001904157223 */ /* 0x020fc80000000015 */
[----:B----4-:R-:W-:-:S05]  /*07d0*/  FADD R24, R21, R24 ;  /* 0x0000001815187221 */ /* 0x010fca0000000000 */
[----:B------:R-:W-:Y:S01]  /*07e0*/  FSETP.GEU.AND P1, PT, |R24|, 9.9999999747524270788e-07, PT ;  /* 0x358637bd1800780b */ /* 0x000fe20003f2e200 */
[----:B---3--:R-:W-:-:S05]  /*07f0*/  @P0 IMAD.IADD R0, R5, 0x1, R26 ;  /* 0x0000000105000824 */ /* 0x008fca00078e021a */
[----:B------:R-:W-:Y:S01]  /*0800*/  @P0 PRMT R5, R0, 0x7610, R5 ;  /* 0x0000761000050816 */ /* 0x000fe20000000005 */
[----:B------:R-:W-:-:S06]  /*0810*/  IMAD.MOV.U32 R0, RZ, RZ, -0x3c810000 ;  /* 0xc37f0000ff007424 */ /* 0x000fcc00078e00ff */
[----:B------:R-:W-:Y:S05]  /*0820*/  @!P1 BRA `(.L_x_47) ;  /* 0x0000000000949947 */ /* 0x000fea0003800000 */
[----:B------:R-:W2:Y:S04]  /*0830*/  LDG.E R0, desc[UR8][R12.64+0x4] ;  /* 0x000004080c007981 */ /* 0x000ea8000c1e1900 */
[----:B------:R-:W3:Y:S04]  /*0840*/  LDG.E R11, desc[UR8][R12.64] ;  /* 0x000000080c0b7981 */ /* 0x000ee8000c1e1900 */
[----:B------:R-:W4:Y:S01]  /*0850*/  LDG.E R10, desc[UR8][R12.64+0x8] ;  /* 0x000008080c0a7981 */ /* 0x000f22000c1e1900 */
[----:B------:R-:W0:Y:S01]  /*0860*/  MUFU.RCP R23, R24 ;  /* 0x0000001800177308 */ /* 0x000e220000001000 */
[----:B------:R-:W-:Y:S01]  /*0870*/  BSSY.RECONVERGENT B1, `(.L_x_48) ;  /* 0x000000e000017945 */ /* 0x000fe20003800200 */
[----:B--2---:R-:W-:Y:S01]  /*0880*/  FMUL R21, R7, R0 ;  /* 0x0000000007157220 */ /* 0x004fe20000400000 */
[----:B0-----:R-:W-:-:S03]  /*0890*/  FFMA R0, -R24, R23, 1 ;  /* 0x3f80000018007423 */ /* 0x001fc60000000117 */
[----:B---3--:R-:W-:Y:S01]  /*08a0*/  FFMA R11, R4, R11, R21 ;  /* 0x0000000b040b7223 */ /* 0x008fe20000000015 */
[----:B------:R-:W-:-:S03]  /*08b0*/  FFMA R0, R23, R0, R23 ;  /* 0x0000000017007223 */ /* 0x000fc60000000017 */
[----:B----4-:R-:W-:-:S04]  /*08c0*/  FADD R27, R11, R10 ;  /* 0x0000000a0b1b7221 */ /* 0x010fc80000000000 */
[----:B------:R-:W0:Y:S01]  /*08d0*/  FCHK P0, R27, R24 ;  /* 0x000000181b007302 */ /* 0x000e220000000000 */
[----:B------:R-:W-:-:S04]  /*08e0*/  FFMA R23, R27, R0, RZ ;  /* 0x000000001b177223 */ /* 0x000fc800000000ff */
[----:B------:R-:W-:-:S04]  /*08f0*/  FFMA R10, -R24, R23, R27 ;  /* 0x00000017180a7223 */ /* 0x000fc8000000011b */
[----:B------:R-:W-:Y:S01]  /*0900*/  FFMA R23, R0, R10, R23 ;  /* 0x0000000a00177223 */ /* 0x000fe20000000017 */
[----:B0-----:R-:W-:Y:S06]  /*0910*/  @!P0 BRA `(.L_x_49) ;  /* 0x00000000000c8947 */ /* 0x001fec0003800000 */
[----:B------:R-:W-:-:S07]  /*0920*/  MOV R10, 0x940 ;  /* 0x00000940000a7802 */ /* 0x000fce0000000f00 */
[----:B-1----:R-:W-:Y:S05]  /*0930*/  CALL.REL.NOINC `($__internal_3_$__cuda_sm3x_div_rn_noftz_f32_slowpath) ;  /* 0x00000008008c7944 */ /* 0x002fea0003c00000 */
[----:B------:R-:W-:-:S07]  /*0940*/  IMAD.MOV.U32 R23, RZ, RZ, R0 ;  /* 0x000000ffff177224 */ /* 0x000fce00078e0000 */
.L_x_49:
[----:B------:R-:W-:Y:S05]  /*0950*/  BSYNC.RECONVERGENT B1 ;  /* 0x0000000000017941 */ /* 0x000fea0003800200 */
.L_x_48:
        /* <DEDUP_REMOVED lines=17> */
.L_x_50:
[----:B------:R-:W-:Y:S05]  /*0a70*/  BSYNC.RECONVERGENT B1 ;  /* 0x0000000000017941 */ /* 0x000fea0003800200 */
.L_x_47:
[----:B------:R-:W-:Y:S05]  /*0a80*/  BSYNC.RECONVERGENT B0 ;  /* 0x0000000000007941 */ /* 0x000fea0003800200 */
.L_x_46:
[----:B------:R-:W0:Y:S01]  /*0a90*/  F2I.NTZ R23, R23 ;  /* 0x0000001700177305 */ /* 0x000e220000203100 */
[----:B------:R-:W-:Y:S07]  /*0aa0*/  BSSY.RECONVERGENT B0, `(.L_x_51) ;  /* 0x0000012000007945 */ /* 0x000fee0003800200 */
[----:B------:R-:W2:Y:S01]  /*0ab0*/  F2I.NTZ R0, R0 ;  /* 0x0000000000007305 */ /* 0x000ea20000203100 */
[----:B0-----:R-:W-:-:S04]  /*0ac0*/  ISETP.GE.AND P0, PT, R23, UR10, PT ;  /* 0x0000000a17007c0c */ /* 0x001fc8000bf06270 */
[----:B------:R-:W-:Y:S02]  /*0ad0*/  ISETP.GT.AND P0, PT, R23, -0x1, !P0 ;  /* 0xffffffff1700780c */ /* 0x000fe40004704270 */
[----:B--2---:R-:W-:-:S04]  /*0ae0*/  ISETP.GE.AND P1, PT, R0, UR11, PT ;  /* 0x0000000b00007c0c */ /* 0x004fc8000bf26270 */
[----:B------:R-:W-:-:S04]  /*0af0*/  ISETP.GT.AND P1, PT, R0, -0x1, !P1 ;  /* 0xffffffff0000780c */ /* 0x000fc80004f24270 */
[----:B------:R-:W-:-:S13]  /*0b00*/  PLOP3.LUT P0, PT, P0, P1, PT, 0x80, 0x8 ;  /* 0x000000000008781c */ /* 0x000fda0000703070 */
[----:B------:R-:W-:Y:S05]  /*0b10*/  @!P0 BRA `(.L_x_52) ;  /* 0x0000000000288947 */ /* 0x000fea0003800000 */
[----:B------:R-:W-:-:S04]  /*0b20*/  IMAD.WIDE.U32 R12, R3, 0x4, R14 ;  /* 0x00000004030c7825 */ /* 0x000fc800078e000e */
[----:B-1----:R-:W-:Y:S02]  /*0b30*/  IMAD.WIDE.U32 R10, R3, 0x8, R16 ;  /* 0x00000008030a7825 */ /* 0x002fe400078e0010 */
[----:B------:R-:W2:Y:S04]  /*0b40*/  LDG.E R12, desc[UR8][R12.64] ;  /* 0x000000080c0c7981 */ /* 0x000ea8000c1e1900 */
[----:B------:R-:W3:Y:S01]  /*0b50*/  LDG.E.64 R10, desc[UR8][R10.64] ;  /* 0x000000080a0a7981 */ /* 0x000ee2000c1e1b00 */
[----:B--2---:R-:W-:-:S05]  /*0b60*/  IMAD R21, R0, R12, R23 ;  /* 0x0000000c00157224 */ /* 0x004fca00078e0217 */
[----:B---3--:R-:W-:-:S04]  /*0b70*/  IADD3 R20, P0, PT, R10, R21, RZ ;  /* 0x000000150a147210 */ /* 0x008fc80007f1e0ff */
[----:B------:R-:W-:-:S05]  /*0b80*/  LEA.HI.X.SX32 R21, R21, R11, 0x1, P0 ;  /* 0x0000000b15157211 */ /* 0x000fca00000f0eff */
[----:B------:R-:W2:Y:S01]  /*0b90*/  LDG.E.U8 R20, desc[UR8][R20.64] ;  /* 0x0000000814147981 */ /* 0x000ea2000c1e1100 */
[----:B------:R-:W-:Y:S01]  /*0ba0*/  IADD3 R6, PT, PT, R6, 0x1, RZ ;  /* 0x0000000106067810 */ /* 0x000fe20007ffe0ff */
[----:B--2---:R-:W-:-:S07]  /*0bb0*/  IMAD.IADD R5, R5, 0x1, R20 ;  /* 0x0000000105057824 */ /* 0x004fce00078e0214 */
.L_x_52:
[----:B------:R-:W-:Y:S05]  /*0bc0*/  BSYNC.RECONVERGENT B0 ;  /* 0x0000000000007941 */ /* 0x000fea0003800200 */
.L_x_51:
[----:B------:R-:W-:Y:S01]  /*0bd0*/  VIADD R3, R3, 0xfffffffe ;  /* 0xfffffffe03037836 */ /* 0x000fe20000000000 */
[----:B------:R-:W-:Y:S01]  /*0be0*/  IADD3 R2, PT, PT, R2, -0x12, RZ ;  /* 0xffffffee02027810 */ /* 0x000fe20007ffe0ff */
[----:B------:R-:W-:Y:S06]  /*0bf0*/  BRA.U UP0, `(.L_x_53) ;  /* 0xfffffff500a47547 */ /* 0x000fec000b83ffff */
[----:B------:R-:W-:-:S07]  /*0c00*/  VIADD R3, R3, 0x1 ;  /* 0x0000000103037836 */ /* 0x000fce0000000000 */
.L_x_39:
[----:B------:R-:W0:Y:S02]  /*0c10*/  LDCU UR4, c[0x0][0x39c] ;  /* 0x00007380ff0477ac */ /* 0x000e240008000800 */
[----:B0-----:R-:W-:-:S04]  /*0c20*/  ULOP3.LUT UR4, UR4, 0x1, URZ, 0xc0, !UPT ;  /* 0x0000000104047892 */ /* 0x001fc8000f8ec0ff */
[----:B------:R-:W-:-:S09]  /*0c30*/  UISETP.NE.U32.AND UP0, UPT, UR4, 0x1, UPT ;  /* 0x000000010400788c */ /* 0x000fd2000bf05070 */
[----:B------:R-:W-:Y:S05]  /*0c40*/  BRA.U UP0, `(.L_x_38) ;  /* 0x0000000500387547 */ /* 0x000fea000b800000 */
[----:B------:R-:W0:Y:S01]  /*0c50*/  LDC.64 R14, c[0x0][0x3b0] ;  /* 0x0000ec00ff0e7b82 */ /* 0x000e220000000a00 */
[----:B------:R-:W-:-:S04]  /*0c60*/  IMAD R11, R3, 0x9, RZ ;  /* 0x00000009030b7824 */ /* 0x000fc800078e02ff */
[----:B0-----:R-:W-:-:S05]  /*0c70*/  IMAD.WIDE.U32 R14, R11, 0x4, R14 ;  /* 0x000000040b0e7825 */ /* 0x001fca00078e000e */
[----:B------:R-:W2:Y:S04]  /*0c80*/  LDG.E R0, desc[UR8][R14.64+0x1c] ;  /* 0x00001c080e007981 */ /* 0x000ea8000c1e1900 */
[----:B------:R-:W3:Y:S04]  /*0c90*/  LDG.E R11, desc[UR8][R14.64+0x18] ;  /* 0x000018080e0b7981 */ /* 0x000ee8000c1e1900 */
[----:B-1----:R-:W4:Y:S01]  /*0ca0*/  LDG.E R17, desc[UR8][R14.64+0x20] ;  /* 0x000020080e117981 */ /* 0x002f22000c1e1900 */
[----:B------:R-:W-:Y:S01]  /*0cb0*/  BSSY.RECONVERGENT B0, `(.L_x_54) ;  /* 0x000002f000007945 */ /* 0x000fe20003800200 */
[----:B------:R-:W-:-:S02]  /*0cc0*/  IMAD.MOV.U32 R12, RZ, RZ, -0x3c810000 ;  /* 0xc37f0000ff0c7424 */ /* 0x000fc400078e00ff */
[----:B--2---:R-:W-:Y:S01]  /*0cd0*/  FMUL R13, R7, R0 ;  /* 0x00000000070d7220 */ /* 0x004fe20000400000 */
[----:B------:R-:W-:-:S03]  /*0ce0*/  MOV R0, 0xc37f0000 ;  /* 0xc37f000000007802 */ /* 0x000fc60000000f00 */
        /* <DEDUP_REMOVED lines=21> */
[----:B------:R-:W-:Y:S05]  /*0e40*/  CALL.REL.NOINC `($__internal_3_$__cuda_sm3x_div_rn_noftz_f32_slowpath) ;  /* 0x0000000400487944 */ /* 0x000fea0003c00000 */
[----:B------:R-:W-:-:S07]  /*0e50*/  IMAD.MOV.U32 R12, RZ, RZ, R0 ;  /* 0x000000ffff0c7224 */ /* 0x000fce00078e0000 */
.L_x_57:
[----:B------:R-:W-:Y:S05]  /*0e60*/  BSYNC.RECONVERGENT B1 ;  /* 0x0000000000017941 */ /* 0x000fea0003800200 */
.L_x_56:
        /* <DEDUP_REMOVED lines=17> */
[----:B------:R-:W-:Y:S05]  /*0f80*/  CALL.REL.NOINC `($__internal_3_$__cuda_sm3x_div_rn_noftz_f32_slowpath) ;  /* 0x0000000000f87944 */ /* 0x000fea0003c00000 */
.L_x_58:
[----:B------:R-:W-:Y:S05]  /*0f90*/  BSYNC.RECONVERGENT B1 ;  /* 0x0000000000017941 */ /* 0x000fea0003800200 */
.L_x_55:
[----:B------:R-:W-:Y:S05]  /*0fa0*/  BSYNC.RECONVERGENT B0 ;  /* 0x0000000000007941 */ /* 0x000fea0003800200 */
.L_x_54:
[----:B------:R-:W0:Y:S01]  /*0fb0*/  LDCU UR4, c[0x0][0x3a0] ;  /* 0x00007400ff0477ac */ /* 0x000e220008000800 */
[----:B------:R-:W0:Y:S01]  /*0fc0*/  F2I.NTZ R7, R12 ;  /* 0x0000000c00077305 */ /* 0x000e220000203100 */
[----:B------:R-:W-:Y:S01]  /*0fd0*/  BSSY.RECONVERGENT B0, `(.L_x_38) ;  /* 0x0000015000007945 */ /* 0x000fe20003800200 */
[----:B------:R-:W1:Y:S06]  /*0fe0*/  LDCU UR5, c[0x0][0x3a8] ;  /* 0x00007500ff0577ac */ /* 0x000e6c0008000800 */
[----:B------:R-:W1:Y:S01]  /*0ff0*/  F2I.NTZ R0, R0 ;  /* 0x0000000000007305 */ /* 0x000e620000203100 */
[----:B0-----:R-:W-:-:S04]  /*1000*/  ISETP.GE.AND P0, PT, R7, UR4, PT ;  /* 0x0000000407007c0c */ /* 0x001fc8000bf06270 */
[----:B------:R-:W-:Y:S02]  /*1010*/  ISETP.GT.AND P0, PT, R7, -0x1, !P0 ;  /* 0xffffffff0700780c */ /* 0x000fe40004704270 */
[----:B-1----:R-:W-:-:S04]  /*1020*/  ISETP.GE.AND P1, PT, R0, UR5, PT ;  /* 0x0000000500007c0c */ /* 0x002fc8000bf26270 */
[----:B------:R-:W-:-:S04]  /*1030*/  ISETP.GT.AND P1, PT, R0, -0x1, !P1 ;  /* 0xffffffff0000780c */ /* 0x000fc80004f24270 */
[----:B------:R-:W-:-:S13]  /*1040*/  PLOP3.LUT P0, PT, P0, P1, PT, 0x80, 0x8 ;  /* 0x000000000008781c */ /* 0x000fda0000703070 */
[----:B------:R-:W-:Y:S05]  /*1050*/  @!P0 BRA `(.L_x_59) ;  /* 0x0000000000308947 */ /* 0x000fea0003800000 */
[----:B------:R-:W0:Y:S08]  /*1060*/  LDC.64 R10, c[0x0][0x388] ;  /* 0x0000e200ff0a7b82 */ /* 0x000e300000000a00 */
[----:B------:R-:W1:Y:S01]  /*1070*/  LDC.64 R12, c[0x0][0x380] ;  /* 0x0000e000ff0c7b82 */ /* 0x000e620000000a00 */
[----:B0-----:R-:W-:-:S06]  /*1080*/  IMAD.WIDE.U32 R10, R3, 0x4, R10 ;  /* 0x00000004030a7825 */ /* 0x001fcc00078e000a */
[----:B------:R-:W2:Y:S01]  /*1090*/  LDG.E R10, desc[UR8][R10.64] ;  /* 0x000000080a0a7981 */ /* 0x000ea2000c1e1900 */
[----:B-1----:R-:W-:-:S06]  /*10a0*/  IMAD.WIDE.U32 R2, R3, 0x8, R12 ;  /* 0x0000000803027825 */ /* 0x002fcc00078e000c */
[----:B------:R-:W3:Y:S01]  /*10b0*/  LDG.E.64 R2, desc[UR8][R2.64] ;  /* 0x0000000802027981 */ /* 0x000ee2000c1e1b00 */
[----:B--2---:R-:W-:-:S05]  /*10c0*/  IMAD R7, R0, R10, R7 ;  /* 0x0000000a00077224 */ /* 0x004fca00078e0207 */
[----:B---3--:R-:W-:-:S04]  /*10d0*/  IADD3 R12, P0, PT, R2, R7, RZ ;  /* 0x00000007020c7210 */ /* 0x008fc80007f1e0ff */
[----:B------:R-:W-:-:S05]  /*10e0*/  LEA.HI.X.SX32 R13, R7, R3, 0x1, P0 ;  /* 0x00000003070d7211 */ /* 0x000fca00000f0eff */
[----:B------:R-:W2:Y:S01]  /*10f0*/  LDG.E.U8 R12, desc[UR8][R12.64] ;  /* 0x000000080c0c7981 */ /* 0x000ea2000c1e1100 */
[----:B------:R-:W-:Y:S02]  /*1100*/  VIADD R6, R6, 0x1 ;  /* 0x0000000106067836 */ /* 0x000fe40000000000 */
[----:B--2---:R-:W-:-:S07]  /*1110*/  IMAD.IADD R5, R12, 0x1, R5 ;  /* 0x000000010c057824 */ /* 0x004fce00078e0205 */
.L_x_59:
[----:B------:R-:W-:Y:S05]  /*1120*/  BSYNC.RECONVERGENT B0 ;  /* 0x0000000000007941 */ /* 0x000fea0003800200 */
.L_x_38:
[----:B------:R-:W-:Y:S01]  /*1130*/  PRMT R0, R6, 0x9910, RZ ;  /* 0x0000991006007816 */ /* 0x000fe200000000ff */
[----:B------:R-:W-:Y:S03]  /*1140*/  BSSY.RECONVERGENT B0, `(.L_x_60) ;  /* 0x0000007000007945 */ /* 0x000fe60003800200 */
[----:B------:R-:W-:-:S13]  /*1150*/  ISETP.NE.AND P0, PT, R0, RZ, PT ;  /* 0x000000ff0000720c */ /* 0x000fda0003f05270 */
[----:B------:R-:W-:Y:S05]  /*1160*/  @!P0 BRA `(.L_x_61) ;  /* 0x0000000000108947 */ /* 0x000fea0003800000 */
[----:B------:R-:W-:Y:S02]  /*1170*/  LOP3.LUT R7, R6, 0xffff, RZ, 0xc0, !PT ;  /* 0x0000ffff06077812 */ /* 0x000fe400078ec0ff */
[----:B------:R-:W-:Y:S02]  /*1180*/  LOP3.LUT R5, R5, 0xffff, RZ, 0xc0, !PT ;  /* 0x0000ffff05057812 */ /* 0x000fe400078ec0ff */
[----:B------:R-:W-:-:S07]  /*1190*/  MOV R6, 0x11b0 ;  /* 0x000011b000067802 */ /* 0x000fce0000000f00 */
[----:B-1----:R-:W-:Y:S05]  /*11a0*/  CALL.REL.NOINC `($__internal_2_$__cuda_sm20_div_u16) ;  /* 0x0000000000207944 */ /* 0x002fea0003c00000 */
.L_x_61:
[----:B------:R-:W-:Y:S05]  /*11b0*/  BSYNC.RECONVERGENT B0 ;  /* 0x0000000000007941 */ /* 0x000fea0003800200 */
.L_x_60:
[----:B------:R-:W0:Y:S01]  /*11c0*/  LDCU UR4, c[0x0][0x398] ;  /* 0x00007300ff0477ac */ /* 0x000e220008000800 */
[----:B------:R-:W2:Y:S01]  /*11d0*/  LDCU.64 UR6, c[0x0][0x390] ;  /* 0x00007200ff0677ac */ /* 0x000ea20008000a00 */
[----:B0-----:R-:W-:-:S05]  /*11e0*/  IMAD R8, R9, UR4, R8 ;  /* 0x0000000409087c24 */ /* 0x001fca000f8e0208 */
[----:B--2---:R-:W-:-:S04]  /*11f0*/  IADD3 R2, P0, PT, R8, UR6, RZ ;  /* 0x0000000608027c10 */ /* 0x004fc8000ff1e0ff */
[----:B------:R-:W-:-:S05]  /*1200*/  LEA.HI.X.SX32 R3, R8, UR7, 0x1, P0 ;  /* 0x0000000708037c11 */ /* 0x000fca00080f0eff */
[----:B------:R-:W-:Y:S01]  /*1210*/  STG.E.U8 desc[UR8][R2.64], R5 ;  /* 0x0000000502007986 */ /* 0x000fe2000c101108 */
[----:B------:R-:W-:Y:S05]  /*1220*/  EXIT ;  /* 0x000000000000794d */ /* 0x000fea0003800000 */
        .weak           $__internal_2_$__cuda_sm20_div_u16
        .type           $__internal_2_$__cuda_sm20_div_u16,@function
        .size           $__internal_2_$__cuda_sm20_div_u16,($__internal_3_$__cuda_sm3x_div_rn_noftz_f32_slowpath - $__internal_2_$__cuda_sm20_div_u16)
$__internal_2_$__cuda_sm20_div_u16:
[----:B------:R-:W0:Y:S01]  /*1230*/  I2F.U16 R0, R7 ;  /* 0x0000000700007306 */ /* 0x000e220000101000 */
[----:B------:R-:W-:Y:S01]  /*1240*/  HFMA2 R2, -RZ, RZ, 15, 0 ;  /* 0x4b800000ff027431 */ /* 0x000fe200000001ff */
[C---:B0-----:R-:W-:Y:S02]  /*1250*/  FSETP.GEU.AND P1, PT, |R0|.reuse, 1.175494350822287508e-38, PT ;  /* 0x008000000000780b */ /* 0x041fe40003f2e200 */
[----:B------:R-:W-:Y:S02]  /*1260*/  FSETP.GT.AND P0, PT, |R0|, 8.50705917302346158658e+37, PT ;  /* 0x7e8000000000780b */ /* 0x000fe40003f04200 */
[----:B------:R-:W-:-:S04]  /*1270*/  FSEL R2, R2, 1, !P1 ;  /* 0x3f80000002027808 */ /* 0x000fc80004800000 */
[----:B------:R-:W-:Y:S02]  /*1280*/  FSEL R3, R2, 0.25, !P0 ;  /* 0x3e80000002037808 */ /* 0x000fe40004000000 */
[----:B------:R-:W-:Y:S02]  /*1290*/  ISETP.NE.U32.AND P0, PT, R7, RZ, PT ;  /* 0x000000ff0700720c */ /* 0x000fe40003f05070 */
[----:B------:R-:W-:Y:S01]  /*12a0*/  MOV R2, R6 ;  /* 0x0000000600027202 */ /* 0x000fe20000000f00 */
[----:B------:R-:W-:Y:S01]  /*12b0*/  FMUL R4, R0, R3 ;  /* 0x0000000300047220 */ /* 0x000fe20000400000 */
[----:B------:R-:W-:-:S04]  /*12c0*/  LOP3.LUT R0, R5, 0xffff, RZ, 0xc0, !PT ;  /* 0x0000ffff05007812 */ /* 0x000fc800078ec0ff */
[----:B------:R-:W-:Y:S01]  /*12d0*/  I2FP.F32.U32.RZ R0, R0 ;  /* 0x0000000000007245 */ /* 0x000fe2000020d000 */
[----:B------:R-:W0:Y:S02]  /*12e0*/  MUFU.RCP R4, R4 ;  /* 0x0000000400047308 */ /* 0x000e240000001000 */
[----:B0-----:R-:W-:-:S04]  /*12f0*/  FMUL R3, R3, R4 ;  /* 0x0000000403037220 */ /* 0x001fc80000400000 */
[----:B------:R-:W-:-:S04]  /*1300*/  VIADD R3, R3, 0x2 ;  /* 0x0000000203037836 */ /* 0x000fc80000000000 */
[----:B------:R-:W-:Y:S01]  /*1310*/  FMUL.RZ R0, R0, R3 ;  /* 0x0000000300007220 */ /* 0x000fe2000040c000 */
[----:B------:R-:W-:-:S05]  /*1320*/  IMAD.MOV.U32 R3, RZ, RZ, 0x0 ;  /* 0x00000000ff037424 */ /* 0x000fca00078e00ff */
[----:B------:R-:W0:Y:S02]  /*1330*/  F2I.U32.TRUNC.NTZ R0, R0 ;  /* 0x0000000000007305 */ /* 0x000e24000020f000 */
[----:B0-----:R-:W-:Y:S01]  /*1340*/  LOP3.LUT R5, R0, 0xffff, RZ, 0xc0, !PT ;  /* 0x0000ffff00057812 */ /* 0x001fe200078ec0ff */
[----:B------:R-:W-:Y:S01]  /*1350*/  @!P0 IMAD.MOV.U32 R5, RZ, RZ, -0x1 ;  /* 0xffffffffff058424 */ /* 0x000fe200078e00ff */
[----:B------:R-:W-:Y:S06]  /*1360*/  RET.REL.NODEC R2 `(_Z33stitch_kernel_Y_with_h_matrix_invPPhPiS_iiiiiPf) ;  /* 0xffffffec02247950 */ /* 0x000fec0003c3ffff */
        .weak           $__internal_3_$__cuda_sm3x_div_rn_noftz_f32_slowpath
        .type           $__internal_3_$__cuda_sm3x_div_rn_noftz_f32_slowpath,@function
        .size           $__internal_3_$__cuda_sm3x_div_rn_noftz_f32_slowpath,(.L_x_77 - $__internal_3_$__cuda_sm3x_div_rn_noftz_f32_slowpath)
$__internal_3_$__cuda_sm3x_div_rn_noftz_f32_slowpath:
[----:B------:R-:W-:Y:S01]  /*1370*/  SHF.R.U32.HI R11, RZ, 0x17, R24 ;  /* 0x00000017ff0b7819 */ /* 0x000fe20000011618 */
[----:B------:R-:W-:Y:S01]  /*1380*/  BSSY.RECONVERGENT B2, `(.L_x_62) ;  /* 0x0000063000027945 */ /* 0x000fe20003800200 */
[----:B------:R-:W-:Y:S02]  /*1390*/  SHF.R.U32.HI R22, RZ, 0x17, R27 ;  /* 0x00000017ff167819 */ /* 0x000fe4000001161b */
[----:B------:R-:W-:Y:S02]  /*13a0*/  LOP3.LUT R11, R11, 0xff, RZ, 0xc0, !PT ;  /* 0x000000ff0b0b7812 */ /* 0x000fe400078ec0ff */
[----:B------:R-:W-:Y:S02]  /*13b0*/  LOP3.LUT R22, R22, 0xff, RZ, 0xc0, !PT ;  /* 0x000000ff16167812 */ /* 0x000fe400078ec0ff */
[----:B------:R-:W-:Y:S02]  /*13c0*/  IADD3 R21, PT, PT, R11, -0x1, RZ ;  /* 0xffffffff0b157810 */ /* 0x000fe40007ffe0ff */
[----:B------:R-:W-:Y:S01]  /*13d0*/  MOV R26, R24 ;  /* 0x00000018001a7202 */ /* 0x000fe20000000f00 */
[----:B------:R-:W-:Y:S01]  /*13e0*/  VIADD R0, R22, 0xffffffff ;  /* 0xffffffff16007836 */ /* 0x000fe20000000000 */
        /* <DEDUP_REMOVED lines=27> */
.L_x_63:
[----:B------:R-:W-:Y:S01]  /*15a0*/  LEA R21, R11, 0xc0800000, 0x17 ;  /* 0xc08000000b157811 */ /* 0x000fe200078eb8ff */
[----:B------:R-:W-:Y:S01]  /*15b0*/  BSSY.RECONVERGENT B3, `(.L_x_68) ;  /* 0x0000036000037945 */ /* 0x000fe20003800200 */
[----:B------:R-:W-:-:S03]  /*15c0*/  IADD3 R22, PT, PT, R22, -0x7f, RZ ;  /* 0xffffff8116167810 */ /* 0x000fc60007ffe0ff */
[----:B------:R-:W-:Y:S02]  /*15d0*/  IMAD.IADD R21, R26, 0x1, -R21 ;  /* 0x000000011a157824 */ /* 0x000fe400078e0a15 */
[----:B------:R-:W-:Y:S02]  /*15e0*/  IMAD R0, R22, -0x800000, R27 ;  /* 0xff80000016007824 */ /* 0x000fe400078e021b */
[----:B------:R0:W1:Y:S02]  /*15f0*/  MUFU.RCP R26, R21 ;  /* 0x00000015001a7308 */ /* 0x0000640000001000 */
[----:B0-----:R-:W-:-:S04]  /*1600*/  FADD.FTZ R21, -R21, -RZ ;  /* 0x800000ff15157221 */ /* 0x001fc80000010100 */
[----:B-1----:R-:W-:-:S04]  /*1610*/  FFMA R25, R26, R21, 1 ;  /* 0x3f8000001a197423 */ /* 0x002fc80000000015 */
[----:B------:R-:W-:-:S04]  /*1620*/  FFMA R25, R26, R25, R26 ;  /* 0x000000191a197223 */ /* 0x000fc8000000001a */
[----:B------:R-:W-:-:S04]  /*1630*/  FFMA R26, R0, R25, RZ ;  /* 0x00000019001a7223 */ /* 0x000fc800000000ff */
[----:B------:R-:W-:-:S04]  /*1640*/  FFMA R27, R21, R26, R0 ;  /* 0x0000001a151b7223 */ /* 0x000fc80000000000 */
[----:B------:R-:W-:Y:S01]  /*1650*/  FFMA R26, R25, R27, R26 ;  /* 0x0000001b191a7223 */ /* 0x000fe2000000001a */
[----:B------:R-:W-:-:S03]  /*1660*/  IADD3 R27, PT, PT, R22, 0x7f, -R11 ;  /* 0x0000007f161b7810 */ /* 0x000fc60007ffe80b */
[----:B------:R-:W-:Y:S02]  /*1670*/  FFMA R21, R21, R26, R0 ;  /* 0x0000001a15157223 */ /* 0x000fe40000000000 */
[----:B------:R-:W-:Y:S02]  /*1680*/  IMAD.IADD R27, R27, 0x1, R20 ;  /* 0x000000011b1b7824 */ /* 0x000fe400078e0214 */
        /* <DEDUP_REMOVED lines=36> */
.L_x_70:
[----:B------:R-:W-:-:S04]  /*18d0*/  LOP3.LUT R0, R0, 0x80000000, RZ, 0xc0, !PT ;  /* 0x8000000000007812 */ /* 0x000fc800078ec0ff */
[----:B------:R-:W-:Y:S01]  /*18e0*/  LOP3.LUT R0, R0, 0x7f800000, RZ, 0xfc, !PT ;  /* 0x7f80000000007812 */ /* 0x000fe200078efcff */
[----:B------:R-:W-:Y:S06]  /*18f0*/  BRA `(.L_x_71) ;  /* 0x0000000000047947 */ /* 0x000fec0003800000 */
.L_x_69:
[----:B------:R-:W-:-:S07]  /*1900*/  IMAD R0, R27, 0x800000, R0 ;  /* 0x008000001b007824 */ /* 0x000fce00078e0200 */
.L_x_71:
[----:B------:R-:W-:Y:S05]  /*1910*/  BSYNC.RECONVERGENT B3 ;  /* 0x0000000000037941 */ /* 0x000fea0003800200 */
.L_x_68:
[----:B------:R-:W-:Y:S05]  /*1920*/  BRA `(.L_x_72) ;  /* 0x0000000000207947 */ /* 0x000fea0003800000 */
.L_x_67:
[----:B------:R-:W-:-:S04]  /*1930*/  LOP3.LUT R26, R26, 0x80000000, R27, 0x48, !PT ;  /* 0x800000001a1a7812 */ /* 0x000fc800078e481b */
[----:B------:R-:W-:Y:S01]  /*1940*/  LOP3.LUT R0, R26, 0x7f800000, RZ, 0xfc, !PT ;  /* 0x7f8000001a007812 */ /* 0x000fe200078efcff */
[----:B------:R-:W-:Y:S06]  /*1950*/  BRA `(.L_x_72) ;  /* 0x0000000000147947 */ /* 0x000fec0003800000 */
.L_x_66:
[----:B------:R-:W-:Y:S01]  /*1960*/  LOP3.LUT R0, R26, 0x80000000, R27, 0x48, !PT ;  /* 0x800000001a007812 */ /* 0x000fe200078e481b */
[----:B------:R-:W-:Y:S06]  /*1970*/  BRA `(.L_x_72) ;  /* 0x00000000000c7947 */ /* 0x000fec0003800000 */
.L_x_65:
[----:B------:R-:W0:Y:S01]  /*1980*/  MUFU.RSQ R0, -QNAN ;  /* 0xffc0000000007908 */ /* 0x000e220000001400 */
[----:B------:R-:W-:Y:S05]  /*1990*/  BRA `(.L_x_72) ;  /* 0x0000000000047947 */ /* 0x000fea0003800000 */
.L_x_64:
[----:B------:R-:W-:-:S07]  /*19a0*/  FADD.FTZ R0, R27, R24 ;  /* 0x000000181b007221 */ /* 0x000fce0000010000 */
.L_x_72:
[----:B------:R-:W-:Y:S05]  /*19b0*/  BSYNC.RECONVERGENT B2 ;  /* 0x0000000000027941 */ /* 0x000fea0003800200 */
.L_x_62:
[----:B------:R-:W-:-:S04]  /*19c0*/  HFMA2 R11, -RZ, RZ, 0, 0 ;  /* 0x00000000ff0b7431 */ /* 0x000fc800000001ff */
[----:B0-----:R-:W-:Y:S05]  /*19d0*/  RET.REL.NODEC R10 `(_Z33stitch_kernel_Y_with_h_matrix_invPPhPiS_iiiiiPf) ;  /* 0xffffffe40a887950 */ /* 0x001fea0003c3ffff */
.L_x_73:
        /* <DEDUP_REMOVED lines=10> */
.L_x_77:


//--------------------- .nv.shared.reserved.0     --------------------------
	.section	.nv.shared.reserved.0,"aw",@nobits
	.weak		__nv_reservedSMEM_offset_0_alias
	.size		__nv_reservedSMEM_offset_0_alias, 0, 64
	.other		__nv_reservedSMEM_offset_0_alias,@"STO_CUDA_RESERVED_SHARED STV_DEFAULT"
__nv_reservedSMEM_offset_0_alias:
	.zero		0
	.zero		64


//--------------------- .nv.constant0._Z34stitch_kernel_UV_with_h_matrix_invPPhPiS_iiiiiPf --------------------------
	.section	.nv.constant0._Z34stitch_kernel_UV_with_h_matrix_invPPhPiS_iiiiiPf,"a",@progbits
	.sectionflags	@""
	.align	4
.nv.constant0._Z34stitch_kernel_UV_with_h_matrix_invPPhPiS_iiiiiPf:
	.zero		952


//--------------------- .nv.constant0._Z33stitch_kernel_Y_with_h_matrix_invPPhPiS_iiiiiPf --------------------------
	.section	.nv.constant0._Z33stitch_kernel_Y_with_h_matrix_invPPhPiS_iiiiiPf,"a",@progbits
	.sectionflags	@""
	.align	4
.nv.constant0._Z33stitch_kernel_Y_with_h_matrix_invPPhPiS_iiiiiPf:
	.zero		952


//--------------------- SYMBOLS --------------------------

	.type		.nv.reservedSmem.offset0,@object
	.size		.nv.reservedSmem.offset0,0x4
